	.target	sm_90a

	.elftype	@"ET_EXEC"


//--------------------- .note.nv.tkinfo           --------------------------
	.section	.note.nv.tkinfo,"",@"SHT_NOTE"
	.sectionflags	@"SHF_NOTE_NV_TKINFO"
	.tkinfo
        /*0018*/ 	.word	0x00000002
        /*0030*/ 	.string	""
        /*0030*/ 	.string	"ptxas"
        /*0030*/ 	.string	"Cuda compilation tools, release 13.0, V13.0.88"
        /*0030*/ 	.string	"Build cuda_13.0.r13.0/compiler.36424714_0"
        /*0030*/ 	.string	"-v  -suppress-debug-info  -lineinfo  -arch sm_90a "



//--------------------- .note.nv.cuinfo           --------------------------
	.section	.note.nv.cuinfo,"",@"SHT_NOTE"
	.sectionflags	@"SHF_NOTE_NV_CUINFO"
        /*0018*/ 	.short	0x0002
        /*001a*/ 	.short	0x005a
        /*001c*/ 	.short	0x0082
	.zero		2


//--------------------- .nv.info                  --------------------------
	.section	.nv.info,"",@"SHT_CUDA_INFO"
	.align	4


	//----- nvinfo : EIATTR_REGCOUNT
	.align		4
        /*0000*/ 	.byte	0x04, 0x2f
        /*0002*/ 	.short	(.L_1 - .L_0)
	.align		4
.L_0:
        /*0004*/ 	.word	index@(gluon_wgmma)
        /*0008*/ 	.word	0x000000ff


	//----- nvinfo : EIATTR_FRAME_SIZE
	.align		4
.L_1:
        /*000c*/ 	.byte	0x04, 0x11
        /*000e*/ 	.short	(.L_3 - .L_2)
	.align		4
.L_2:
        /*0010*/ 	.word	index@(gluon_wgmma)
        /*0014*/ 	.word	0x00000270


	//----- nvinfo : EIATTR_MIN_STACK_SIZE
	.align		4
.L_3:
        /*0018*/ 	.byte	0x04, 0x12
        /*001a*/ 	.short	(.L_5 - .L_4)
	.align		4
.L_4:
        /*001c*/ 	.word	index@(gluon_wgmma)
        /*0020*/ 	.word	0x00000270
.L_5:


//--------------------- .nv.compat                --------------------------
	.section	.nv.compat,"",@"SHT_CUDA_COMPAT_INFO"
	.align	4
        /*0000*/ 	.byte	0x02, 0x09, 0x01, 0x00, 0x02, 0x02, 0x04, 0x00, 0x02, 0x05, 0x05, 0x00, 0x03, 0x07, 0x01, 0x01
        /*0010*/ 	.byte	0x02, 0x03, 0x03, 0x00, 0x02, 0x06, 0x01, 0x00, 0x04, 0x0b, 0x08, 0x00, 0x00, 0x00, 0x00, 0x00
        /*0020*/ 	.byte	0x00, 0x00, 0x00, 0x00


//--------------------- .nv.info.gluon_wgmma      --------------------------
	.section	.nv.info.gluon_wgmma,"",@"SHT_CUDA_INFO"
	.sectionflags	@""
	.align	4


	//----- nvinfo : EIATTR_CUDA_API_VERSION
	.align		4
        /*0000*/ 	.byte	0x04, 0x37
        /*0002*/ 	.short	(.L_7 - .L_6)
.L_6:
        /*0004*/ 	.word	0x00000082


	//----- nvinfo : EIATTR_KPARAM_INFO
	.align		4
.L_7:
        /*0008*/ 	.byte	0x04, 0x17
        /*000a*/ 	.short	(.L_9 - .L_8)
.L_8:
        /*000c*/ 	.word	0x00000000
        /*0010*/ 	.short	0x000a
        /*0012*/ 	.short	0x0048
        /*0014*/ 	.byte	0x00, 0xf4, 0x21, 0x00


	//----- nvinfo : EIATTR_KPARAM_INFO
	.align		4
.L_9:
        /*0018*/ 	.byte	0x04, 0x17
        /*001a*/ 	.short	(.L_11 - .L_10)
.L_10:
        /*001c*/ 	.word	0x00000000
        /*0020*/ 	.short	0x0009
        /*0022*/ 	.short	0x0040
        /*0024*/ 	.byte	0x00, 0xf4, 0x21, 0x00


	//----- nvinfo : EIATTR_KPARAM_INFO
	.align		4
.L_11:
        /*0028*/ 	.byte	0x04, 0x17
        /*002a*/ 	.short	(.L_13 - .L_12)
.L_12:
        /*002c*/ 	.word	0x00000000
        /*0030*/ 	.short	0x0008
        /*0032*/ 	.short	0x0038
        /*0034*/ 	.byte	0x00, 0xf0, 0x21, 0x00


	//----- nvinfo : EIATTR_KPARAM_INFO
	.align		4
.L_13:
        /*0038*/ 	.byte	0x04, 0x17
        /*003a*/ 	.short	(.L_15 - .L_14)
.L_14:
        /*003c*/ 	.word	0x00000000
        /*0040*/ 	.short	0x0007
        /*0042*/ 	.short	0x0030
        /*0044*/ 	.byte	0x00, 0xf0, 0x21, 0x00


	//----- nvinfo : EIATTR_KPARAM_INFO
	.align		4
.L_15:
        /*0048*/ 	.byte	0x04, 0x17
        /*004a*/ 	.short	(.L_17 - .L_16)
.L_16:
        /*004c*/ 	.word	0x00000000
        /*0050*/ 	.short	0x0006
        /*0052*/ 	.short	0x0028
        /*0054*/ 	.byte	0x00, 0xf0, 0x21, 0x00


	//----- nvinfo : EIATTR_KPARAM_INFO
	.align		4
.L_17:
        /*0058*/ 	.byte	0x04, 0x17
        /*005a*/ 	.short	(.L_19 - .L_18)
.L_18:
        /*005c*/ 	.word	0x00000000
        /*0060*/ 	.short	0x0005
        /*0062*/ 	.short	0x0020
        /*0064*/ 	.byte	0x00, 0xf0, 0x11, 0x00


	//----- nvinfo : EIATTR_KPARAM_INFO
	.align		4
.L_19:
        /*0068*/ 	.byte	0x04, 0x17
        /*006a*/ 	.short	(.L_21 - .L_20)
.L_20:
        /*006c*/ 	.word	0x00000000
        /*0070*/ 	.short	0x0004
        /*0072*/ 	.short	0x001c
        /*0074*/ 	.byte	0x00, 0xf0, 0x11, 0x00


	//----- nvinfo : EIATTR_KPARAM_INFO
	.align		4
.L_21:
        /*0078*/ 	.byte	0x04, 0x17
        /*007a*/ 	.short	(.L_23 - .L_22)
.L_22:
        /*007c*/ 	.word	0x00000000
        /*0080*/ 	.short	0x0003
        /*0082*/ 	.short	0x0018
        /*0084*/ 	.byte	0x00, 0xf0, 0x11, 0x00


	//----- nvinfo : EIATTR_KPARAM_INFO
	.align		4
.L_23:
        /*0088*/ 	.byte	0x04, 0x17
        /*008a*/ 	.short	(.L_25 - .L_24)
.L_24:
        /*008c*/ 	.word	0x00000000
        /*0090*/ 	.short	0x0002
        /*0092*/ 	.short	0x0010
        /*0094*/ 	.byte	0x00, 0xf4, 0x21, 0x00


	//----- nvinfo : EIATTR_KPARAM_INFO
	.align		4
.L_25:
        /*0098*/ 	.byte	0x04, 0x17
        /*009a*/ 	.short	(.L_27 - .L_26)
.L_26:
        /*009c*/ 	.word	0x00000000
        /*00a0*/ 	.short	0x0001
        /*00a2*/ 	.short	0x0008
        /*00a4*/ 	.byte	0x00, 0xf4, 0x21, 0x00


	//----- nvinfo : EIATTR_KPARAM_INFO
	.align		4
.L_27:
        /*00a8*/ 	.byte	0x04, 0x17
        /*00aa*/ 	.short	(.L_29 - .L_28)
.L_28:
        /*00ac*/ 	.word	0x00000000
        /*00b0*/ 	.short	0x0000
        /*00b2*/ 	.short	0x0000
        /*00b4*/ 	.byte	0x00, 0xf4, 0x21, 0x00


	//----- nvinfo : EIATTR_SPARSE_MMA_MASK
	.align		4
.L_29:
        /*00b8*/ 	.byte	0x03, 0x50
        /*00ba*/ 	.short	0x0000


	//----- nvinfo : EIATTR_MAXREG_COUNT
	.align		4
        /*00bc*/ 	.byte	0x03, 0x1b
        /*00be*/ 	.short	0x00ff


	//----- nvinfo : EIATTR_NUM_BARRIERS
	.align		4
        /*00c0*/ 	.byte	0x02, 0x4c
        /*00c2*/ 	.byte	0x01
	.zero		1


	//----- nvinfo : EIATTR_ANNOTATIONS
	.align		4
        /*00c4*/ 	.byte	0x04, 0x55
        /*00c6*/ 	.short	(.L_31 - .L_30)


	//   ....[0]....
.L_30:
        /*00c8*/ 	.word	0x00000001
        /*00cc*/ 	.byte	0x70, 0x11, 0x00, 0x00, 0x01, 0x00, 0x00, 0x00, 0xc0, 0x12, 0x00, 0x00, 0x01, 0x00, 0x00, 0x00
        /* <DEDUP_REMOVED lines=272> */
        /*11dc*/ 	.byte	0x40, 0x48, 0x00, 0x00, 0x01, 0x00, 0x00, 0x00, 0x50, 0x48, 0x00, 0x00


	//----- nvinfo : EIATTR_MERCURY_ISA_VERSION
	.align		4
.L_31:
        /*11e8*/ 	.byte	0x03, 0x5f
        /*11ea*/ 	.short	0x0101


	//----- nvinfo : EIATTR_INT_WARP_WIDE_INSTR_OFFSETS
	.align		4
        /*11ec*/ 	.byte	0x04, 0x31
        /*11ee*/ 	.short	(.L_33 - .L_32)


	//   ....[0]....
.L_32:
        /*11f0*/ 	.word	0x000012f0


	//   ....[1]....
        /*11f4*/ 	.word	0x00001310


	//   ....[2]....
        /*11f8*/ 	.word	0x00001330


	//   ....[3]....
        /*11fc*/ 	.word	0x00001410


	//   ....[4]....
        /*1200*/ 	.word	0x00002d20


	//   ....[5]....
        /*1204*/ 	.word	0x00002d30


	//   ....[6]....
        /*1208*/ 	.word	0x00002db0


	//   ....[7]....
        /*120c*/ 	.word	0x00002dc0


	//   ....[8]....
        /*1210*/ 	.word	0x00004a60


	//   ....[9]....
        /*1214*/ 	.word	0x00004a80


	//----- nvinfo : EIATTR_COOP_GROUP_MASK_REGIDS
	.align		4
.L_33:
        /*1218*/ 	.byte	0x04, 0x29
        /*121a*/ 	.short	(.L_35 - .L_34)


	//   ....[0]....
.L_34:
        /*121c*/ 	.word	0xffffffff


	//   ....[1]....
        /*1220*/ 	.word	0xffffffff


	//   ....[2]....
        /*1224*/ 	.word	0xffffffff


	//----- nvinfo : EIATTR_COOP_GROUP_INSTR_OFFSETS
	.align		4
.L_35:
        /*1228*/ 	.byte	0x04, 0x28
        /*122a*/ 	.short	(.L_37 - .L_36)


	//   ....[0]....
.L_36:
        /*122c*/ 	.word	0x00000170


	//   ....[1]....
        /*1230*/ 	.word	0x00000710


	//   ....[2]....
        /*1234*/ 	.word	0x00000d00


	//----- nvinfo : EIATTR_MBARRIER_INSTR_OFFSETS
	.align		4
.L_37:
        /*1238*/ 	.byte	0x04, 0x39
        /*123a*/ 	.short	(.L_39 - .L_38)


	//   ....[0]....
.L_38:
        /*123c*/ 	.word	0x00001cb0
        /*1240*/ 	.word	0x000000ff
        /*1244*/ 	.word	0x00060000
        /*1248*/ 	.short	0x0100
        /*124a*/ 	.byte	0x38
	.zero		1


	//   ....[1]....
        /*124c*/ 	.word	0x00001e60
        /*1250*/ 	.word	0x000000ff
        /*1254*/ 	.word	0x00060008
        /*1258*/ 	.short	0x0100
        /*125a*/ 	.byte	0x38
	.zero		1


	//   ....[2]....
        /*125c*/ 	.word	0x00002010
        /*1260*/ 	.word	0x000000ff
        /*1264*/ 	.word	0x00060010
        /*1268*/ 	.short	0x0100
        /*126a*/ 	.byte	0x38
	.zero		1


	//   ....[3]....
        /*126c*/ 	.word	0x00002e80
        /*1270*/ 	.word	0x000000ff
        /*1274*/ 	.word	0x00060000
        /*1278*/ 	.short	0x010a
        /*127a*/ 	.byte	0x15
	.zero		1


	//   ....[4]....
        /*127c*/ 	.word	0x00003f80
        /*1280*/ 	.word	0x000000ff
        /*1284*/ 	.word	0x00060000
        /*1288*/ 	.short	0x0108
        /*128a*/ 	.byte	0x38
	.zero		1


	//   ....[5]....
        /*128c*/ 	.word	0x00003ff0
        /*1290*/ 	.word	0x000000ff
        /*1294*/ 	.word	0x00060008
        /*1298*/ 	.short	0x0108
        /*129a*/ 	.byte	0x38
	.zero		1


	//   ....[6]....
        /*129c*/ 	.word	0x00004080
        /*12a0*/ 	.word	0x000000ff
        /*12a4*/ 	.word	0x00060010
        /*12a8*/ 	.short	0x0108
        /*12aa*/ 	.byte	0x38
	.zero		1


	//   ....[7]....
        /*12ac*/ 	.word	0x00005420
        /*12b0*/ 	.word	0x000000ff
        /*12b4*/ 	.word	0x00060000
        /*12b8*/ 	.short	0x010a
        /*12ba*/ 	.byte	0x15
	.zero		1


	//----- nvinfo : EIATTR_NUM_MBARRIERS
	.align		4
.L_39:
        /*12bc*/ 	.byte	0x03, 0x38
        /*12be*/ 	.short	0x0003


	//----- nvinfo : EIATTR_EXIT_INSTR_OFFSETS
	.align		4
        /*12c0*/ 	.byte	0x04, 0x1c
        /*12c2*/ 	.short	(.L_41 - .L_40)


	//   ....[0]....
.L_40:
        /*12c4*/ 	.word	0x00005410


	//----- nvinfo : EIATTR_REQNTID
	.align		4
.L_41:
        /*12c8*/ 	.byte	0x04, 0x10
        /*12ca*/ 	.short	(.L_43 - .L_42)
.L_42:
        /*12cc*/ 	.word	0x00000100
        /*12d0*/ 	.word	0x00000001
        /*12d4*/ 	.word	0x00000001


	//----- nvinfo : EIATTR_CRS_STACK_SIZE
	.align		4
.L_43:
        /*12d8*/ 	.byte	0x04, 0x1e
        /*12da*/ 	.short	(.L_45 - .L_44)
.L_44:
        /*12dc*/ 	.word	0x00000000


	//----- nvinfo : EIATTR_CBANK_PARAM_SIZE
	.align		4
.L_45:
        /*12e0*/ 	.byte	0x03, 0x19
        /*12e2*/ 	.short	0x0050


	//----- nvinfo : EIATTR_PARAM_CBANK
	.align		4
        /*12e4*/ 	.byte	0x04, 0x0a
        /*12e6*/ 	.short	(.L_47 - .L_46)
	.align		4
.L_46:
        /*12e8*/ 	.word	index@(.nv.constant0.gluon_wgmma)
        /*12ec*/ 	.short	0x0210
        /*12ee*/ 	.short	0x0050


	//----- nvinfo : EIATTR_SW_WAR
	.align		4
.L_47:
        /*12f0*/ 	.byte	0x04, 0x36
        /*12f2*/ 	.short	(.L_49 - .L_48)
.L_48:
        /*12f4*/ 	.word	0x00000008
.L_49:


//--------------------- .nv.callgraph             --------------------------
	.section	.nv.callgraph,"",@"SHT_CUDA_CALLGRAPH"
	.align	4
	.sectionentsize	8
	.align		4
        /*0000*/ 	.word	0x00000000
	.align		4
        /*0004*/ 	.word	0xffffffff
	.align		4
        /*0008*/ 	.word	0x00000000
	.align		4
        /*000c*/ 	.word	0xfffffffe
	.align		4
        /*0010*/ 	.word	0x00000000
	.align		4
        /*0014*/ 	.word	0xfffffffd
	.align		4
        /*0018*/ 	.word	0x00000000
	.align		4
        /*001c*/ 	.word	0xfffffffc


//--------------------- .text.gluon_wgmma         --------------------------
	.section	.text.gluon_wgmma,"ax",@progbits
	.align	128
        .global         gluon_wgmma
        .type           gluon_wgmma,@function
        .size           gluon_wgmma,(.L_x_52 - gluon_wgmma)
        .other          gluon_wgmma,@"STO_CUDA_ENTRY STV_DEFAULT"
gluon_wgmma:
.text.gluon_wgmma:
[----:B------:R-:W1:Y:S01]  /*0000*/  LDC R1, c[0x0][0x28] ;  /* 0x00000a00ff017b82 */ /* 0x000e620000000800 */
[----:B------:R-:W2:Y:S07]  /*0010*/  S2R R3, SR_TID.X ;  /* 0x0000000000037919 */ /* 0x000eae0000002100 */
[----:B------:R-:W3:Y:S01]  /*0020*/  S2UR UR4, SR_CgaCtaId ;  /* 0x00000000000479c3 */ /* 0x000ee20000008800 */
[----:B------:R-:W-:Y:S01]  /*0030*/  UMOV UR56, 0x400 ;  /* 0x0000040000387882 */ /* 0x000fe20000000000 */
[----:B------:R-:W-:Y:S01]  /*0040*/  ULDC UR6, c[0x0][0xc] ;  /* 0x0000030000067ab9 */ /* 0x000fe20000000800 */
[----:B------:R-:W-:Y:S01]  /*0050*/  ULDC.64 UR48, c[0x0][0x250] ;  /* 0x0000940000307ab9 */ /* 0x000fe20000000a00 */
[----:B------:R-:W-:Y:S01]  /*0060*/  UMOV UR55, URZ ;  /* 0x0000003f00377c82 */ /* 0x000fe20008000000 */
[----:B------:R-:W-:Y:S01]  /*0070*/  BSSY B0, `(.L_x_0) ;  /* 0x000001f000007945 */ /* 0x000fe20003800000 */
[----:B-1----:R-:W-:-:S02]  /*0080*/  VIADD R1, R1, 0xfffffd90 ;  /* 0xfffffd9001017836 */ /* 0x002fc40000000000 */
[----:B------:R-:W1:Y:S08]  /*0090*/  LDC R6, c[0x0][0x228] ;  /* 0x00008a00ff067b82 */ /* 0x000e700000000800 */
[----:B------:R-:W4:Y:S08]  /*00a0*/  LDC R13, c[0x0][0x230] ;  /* 0x00008c00ff0d7b82 */ /* 0x000f300000000800 */
[----:B------:R-:W-:Y:S01]  /*00b0*/  S2UR UR50, SR_CTAID.Y ;  /* 0x00000000003279c3 */ /* 0x000fe20000002600 */
[----:B---3--:R-:W-:-:S03]  /*00c0*/  ULEA UR56, UR4, UR56, 0x18 ;  /* 0x0000003804387291 */ /* 0x008fc6000f8ec03f */
[----:B------:R-:W-:Y:S01]  /*00d0*/  ULDC UR4, c[0x0][0x10] ;  /* 0x0000040000047ab9 */ /* 0x000fe20000000800 */
[----:B--2---:R-:W-:-:S03]  /*00e0*/  LOP3.LUT R2, R3, 0xff, RZ, 0xc0, !PT ;  /* 0x000000ff03027812 */ /* 0x004fc600078ec0ff */
[----:B------:R-:W2:Y:S01]  /*00f0*/  S2UR UR5, SR_CTAID.Z ;  /* 0x00000000000579c3 */ /* 0x000ea20000002700 */
[----:B-1----:R-:W-:Y:S01]  /*0100*/  VIADD R6, R6, 0xffffffff ;  /* 0xffffffff06067836 */ /* 0x002fe20000000000 */
[C---:B------:R-:W-:Y:S02]  /*0110*/  ISETP.GE.U32.AND P0, PT, R2.reuse, 0x20, PT ;  /* 0x000000200200780c */ /* 0x040fe40003f06070 */
[C---:B------:R-:W-:Y:S02]  /*0120*/  ISETP.NE.U32.AND P2, PT, R2.reuse, RZ, PT ;  /* 0x000000ff0200720c */ /* 0x040fe40003f45070 */
[----:B------:R-:W-:Y:S02]  /*0130*/  LEA R12, R2, UR56, 0x2 ;  /* 0x00000038020c7c11 */ /* 0x000fe4000f8e10ff */
[----:B------:R-:W1:Y:S01]  /*0140*/  S2UR UR51, SR_CTAID.X ;  /* 0x00000000003379c3 */ /* 0x000e620000002500 */
[----:B----4-:R-:W-:-:S06]  /*0150*/  VIADD R9, R13, 0xffffffff ;  /* 0xffffffff0d097836 */ /* 0x010fcc0000000000 */
[----:B------:R3:W-:Y:S01]  /*0160*/  @!P0 STS [R12], RZ ;  /* 0x000000ff0c008388 */ /* 0x0007e20000000800 */
[----:B------:R-:W-:-:S03]  /*0170*/  NOP ;  /* 0x0000000000007918 */ /* 0x000fc60000000000 */
[----:B------:R3:W-:Y:S01]  /*0180*/  @!P2 STS [UR56+0x24], R6 ;  /* 0x00002406ff00a988 */ /* 0x0007e20008000838 */
[----:B--2---:R-:W-:-:S03]  /*0190*/  UIMAD UR4, UR5, UR4, UR50 ;  /* 0x00000004050472a4 */ /* 0x004fc6000f8e0232 */
[----:B------:R3:W-:Y:S01]  /*01a0*/  @!P2 STS [UR56+0x20], R9 ;  /* 0x00002009ff00a988 */ /* 0x0007e20008000838 */
[----:B-1----:R-:W-:-:S04]  /*01b0*/  UIMAD UR4, UR4, UR6, UR51 ;  /* 0x00000006040472a4 */ /* 0x002fc8000f8e0233 */
[----:B------:R-:W-:-:S04]  /*01c0*/  UIMAD UR8, UR4, 0x180, URZ ;  /* 0x00000180040878a4 */ /* 0x000fc8000f8e023f */
[----:B------:R-:W-:-:S04]  /*01d0*/  UIADD3 UR4, UP0, UR8, UR48, URZ ;  /* 0x0000003008047290 */ /* 0x000fc8000ff1e03f */
[----:B------:R-:W-:Y:S01]  /*01e0*/  ULEA.HI.X.SX32 UR5, UR8, UR49, 0x1, UP0 ;  /* 0x0000003108057291 */ /* 0x000fe200080f0e3f */
[----:B---3--:R-:W-:Y:S11]  /*01f0*/  @P2 BRA `(.L_x_1) ;  /* 0x0000000000182947 */ /* 0x008ff60003800000 */
[----:B------:R-:W1:Y:S01]  /*0200*/  LDS R0, [UR56+0x8] ;  /* 0x00000838ff007984 */ /* 0x000e620008000800 */
[----:B------:R-:W2:Y:S01]  /*0210*/  LDC.64 R10, c[0x0][0x210] ;  /* 0x00008400ff0a7b82 */ /* 0x000ea20000000a00 */
[----:B------:R-:W-:Y:S02]  /*0220*/  IMAD.MOV.U32 R5, RZ, RZ, 0x70 ;  /* 0x00000070ff057424 */ /* 0x000fe400078e00ff */
[----:B--2---:R2:W-:Y:S03]  /*0230*/  STS.64 [UR56], R10 ;  /* 0x0000000aff007988 */ /* 0x0045e60008000a38 */
[----:B-1----:R-:W-:-:S05]  /*0240*/  LOP3.LUT R0, R0, 0x10, R5, 0xd8, !PT ;  /* 0x0000001000007812 */ /* 0x002fca00078ed805 */
[----:B------:R2:W-:Y:S02]  /*0250*/  STS [UR56+0x8], R0 ;  /* 0x00000800ff007988 */ /* 0x0005e40008000838 */
.L_x_1:
[----:B------:R-:W-:Y:S05]  /*0260*/  BSYNC B0 ;  /* 0x0000000000007941 */ /* 0x000fea0003800000 */
.L_x_0:
[----:B------:R-:W-:Y:S04]  /*0270*/  BSSY B0, `(.L_x_2) ;  /* 0x000000a000007945 */ /* 0x000fe80003800000 */
[----:B------:R-:W-:Y:S05]  /*0280*/  @P2 BRA `(.L_x_3) ;  /* 0x0000000000202947 */ /* 0x000fea0003800000 */
[----:B--2---:R-:W1:Y:S01]  /*0290*/  LDS R0, [UR56+0x34] ;  /* 0x00003438ff007984 */ /* 0x004e620008000800 */
[----:B------:R-:W-:Y:S02]  /*02a0*/  IMAD.MOV.U32 R5, RZ, RZ, 0x3f000000 ;  /* 0x3f000000ff057424 */ /* 0x000fe400078e00ff */
[----:B------:R-:W-:Y:S01]  /*02b0*/  @!P2 IMAD.MOV.U32 R4, RZ, RZ, 0xff ;  /* 0x000000ffff04a424 */ /* 0x000fe200078e00ff */
[----:B------:R-:W2:Y:S02]  /*02c0*/  @!P2 LDS R7, [UR56+0x38] ;  /* 0x00003838ff07a984 */ /* 0x000ea40008000800 */
[----:B-1----:R-:W-:Y:S02]  /*02d0*/  LOP3.LUT R0, R0, 0xff000000, R5, 0xb8, !PT ;  /* 0xff00000000007812 */ /* 0x002fe400078eb805 */
[----:B--2---:R-:W-:-:S03]  /*02e0*/  @!P2 LOP3.LUT R4, R7, 0xff, R4, 0xb8, !PT ;  /* 0x000000ff0704a812 */ /* 0x004fc600078eb804 */
[----:B------:R1:W-:Y:S04]  /*02f0*/  STS [UR56+0x34], R0 ;  /* 0x00003400ff007988 */ /* 0x0003e80008000838 */
[----:B------:R1:W-:Y:S02]  /*0300*/  @!P2 STS [UR56+0x38], R4 ;  /* 0x00003804ff00a988 */ /* 0x0003e40008000838 */
.L_x_3:
[----:B------:R-:W-:Y:S05]  /*0310*/  BSYNC B0 ;  /* 0x0000000000007941 */ /* 0x000fea0003800000 */
.L_x_2:
[----:B------:R-:W-:Y:S04]  /*0320*/  BSSY B0, `(.L_x_4) ;  /* 0x000000e000007945 */ /* 0x000fe80003800000 */
[----:B------:R-:W-:Y:S05]  /*0330*/  @P2 BRA `(.L_x_5) ;  /* 0x0000000000302947 */ /* 0x000fea0003800000 */
[----:B-1----:R-:W1:Y:S01]  /*0340*/  LDS R4, [UR56+0x34] ;  /* 0x00003438ff047984 */ /* 0x002e620008000800 */
[----:B--2---:R-:W2:Y:S03]  /*0350*/  LDC.64 R10, c[0x0][0x238] ;  /* 0x00008e00ff0a7b82 */ /* 0x004ea60000000a00 */
[----:B------:R-:W3:Y:S01]  /*0360*/  LDS R0, [UR56+0x1c] ;  /* 0x00001c38ff007984 */ /* 0x000ee20008000800 */
[C---:B--2---:R-:W-:Y:S01]  /*0370*/  SHF.L.U64.HI R8, R10.reuse, 0x1, R11 ;  /* 0x000000010a087819 */ /* 0x044fe2000001020b */
[----:B------:R-:W-:-:S03]  /*0380*/  IMAD.SHL.U32 R5, R10, 0x2, RZ ;  /* 0x000000020a057824 */ /* 0x000fc600078e00ff */
[--C-:B------:R-:W-:Y:S02]  /*0390*/  SHF.R.U32.HI R7, RZ, 0x4, R8.reuse ;  /* 0x00000004ff077819 */ /* 0x100fe40000011608 */
[----:B------:R-:W-:-:S05]  /*03a0*/  SHF.R.U64 R5, R5, 0x4, R8 ;  /* 0x0000000405057819 */ /* 0x000fca0000001208 */
[----:B------:R4:W-:Y:S01]  /*03b0*/  STS [UR56+0xc], R5 ;  /* 0x00000c05ff007988 */ /* 0x0009e20008000838 */
[----:B-1----:R-:W-:Y:S02]  /*03c0*/  LOP3.LUT R4, R4, 0x7, RZ, 0xb8, !PT ;  /* 0x0000000704047812 */ /* 0x002fe400078eb8ff */
[----:B---3--:R-:W-:-:S03]  /*03d0*/  LOP3.LUT R0, R0, 0xf, R7, 0xb8, !PT ;  /* 0x0000000f00007812 */ /* 0x008fc600078eb807 */
[----:B------:R4:W-:Y:S04]  /*03e0*/  STS [UR56+0x34], R4 ;  /* 0x00003404ff007988 */ /* 0x0009e80008000838 */
[----:B------:R4:W-:Y:S02]  /*03f0*/  STS [UR56+0x1c], R0 ;  /* 0x00001c00ff007988 */ /* 0x0009e40008000838 */
.L_x_5:
[----:B------:R-:W-:Y:S05]  /*0400*/  BSYNC B0 ;  /* 0x0000000000007941 */ /* 0x000fea0003800000 */
.L_x_4:
[----:B------:R-:W-:Y:S04]  /*0410*/  BSSY B1, `(.L_x_6) ;  /* 0x000001a000017945 */ /* 0x000fe80003800000 */
[----:B------:R-:W-:Y:S04]  /*0420*/  BSSY B0, `(.L_x_7) ;  /* 0x0000015000007945 */ /* 0x000fe80003800000 */
[----:B------:R-:W-:Y:S05]  /*0430*/  @P2 BRA `(.L_x_8) ;  /* 0x0000000000202947 */ /* 0x000fea0003800000 */
[----:B-12-4-:R-:W1:Y:S02]  /*0440*/  LDS R0, [UR56+0x34] ;  /* 0x00003438ff007984 */ /* 0x016e640008000800 */
[----:B-1----:R-:W-:-:S05]  /*0450*/  LOP3.LUT R0, R0, 0x38, RZ, 0xb8, !PT ;  /* 0x0000003800007812 */ /* 0x002fca00078eb8ff */
[----:B------:R1:W-:Y:S01]  /*0460*/  STS [UR56+0x34], R0 ;  /* 0x00003400ff007988 */ /* 0x0003e20008000838 */
[----:B------:R-:W-:Y:S05]  /*0470*/  @P2 BRA `(.L_x_9) ;  /* 0x0000000000202947 */ /* 0x000fea0003800000 */
[----:B-1----:R-:W1:Y:S01]  /*0480*/  LDS R0, [UR56+0x8] ;  /* 0x00000838ff007984 */ /* 0x002e620008000800 */
[----:B------:R-:W-:-:S05]  /*0490*/  IMAD.MOV.U32 R5, RZ, RZ, 0x780 ;  /* 0x00000780ff057424 */ /* 0x000fca00078e00ff */
[----:B-1----:R-:W-:-:S05]  /*04a0*/  LOP3.LUT R0, R0, 0x300, R5, 0xd8, !PT ;  /* 0x0000030000007812 */ /* 0x002fca00078ed805 */
[----:B------:R3:W-:Y:S02]  /*04b0*/  STS [UR56+0x8], R0 ;  /* 0x00000800ff007988 */ /* 0x0007e40008000838 */
.L_x_8:
[----:B------:R-:W-:Y:S05]  /*04c0*/  @P2 BRA `(.L_x_10) ;  /* 0x0000000000282947 */ /* 0x000fea0003800000 */
[----:B-1234-:R-:W1:Y:S02]  /*04d0*/  LDS R0, [UR56+0x8] ;  /* 0x00000838ff007984 */ /* 0x01ee640008000800 */
[----:B-1----:R-:W-:-:S05]  /*04e0*/  LOP3.LUT R0, R0, 0x1800, RZ, 0xb8, !PT ;  /* 0x0000180000007812 */ /* 0x002fca00078eb8ff */
[----:B------:R2:W-:Y:S02]  /*04f0*/  STS [UR56+0x8], R0 ;  /* 0x00000800ff007988 */ /* 0x0005e40008000838 */
.L_x_9:
[----:B------:R-:W-:Y:S05]  /*0500*/  @P2 BREAK B0 ;  /* 0x0000000000002942 */ /* 0x000fea0003800000 */
[----:B------:R-:W-:Y:S05]  /*0510*/  @P2 BRA `(.L_x_11) ;  /* 0x0000000000242947 */ /* 0x000fea0003800000 */
[----:B------:R-:W3:Y:S01]  /*0520*/  LDS R5, [UR56+0x8] ;  /* 0x00000838ff057984 */ /* 0x000ee20008000800 */
[----:B-12---:R-:W-:-:S05]  /*0530*/  IMAD.MOV.U32 R0, RZ, RZ, 0x6000 ;  /* 0x00006000ff007424 */ /* 0x006fca00078e00ff */
[----:B---3--:R-:W-:-:S04]  /*0540*/  LOP3.LUT R0, R5, 0x6000, R0, 0xd8, !PT ;  /* 0x0000600005007812 */ /* 0x008fc800078ed800 */
[----:B------:R-:W-:-:S05]  /*0550*/  LOP3.LUT R0, R0, 0x400000, RZ, 0xb8, !PT ;  /* 0x0040000000007812 */ /* 0x000fca00078eb8ff */
[----:B------:R1:W-:Y:S02]  /*0560*/  STS [UR56+0x8], R0 ;  /* 0x00000800ff007988 */ /* 0x0003e40008000838 */
.L_x_10:
[----:B------:R-:W-:Y:S05]  /*0570*/  BSYNC B0 ;  /* 0x0000000000007941 */ /* 0x000fea0003800000 */
.L_x_7:
[----:B-1234-:R-:W1:Y:S02]  /*0580*/  @!P2 LDS R0, [UR56+0x8] ;  /* 0x00000838ff00a984 */ /* 0x01ee640008000800 */
[----:B-1----:R-:W-:-:S05]  /*0590*/  @!P2 LOP3.LUT R0, R0, 0x8000, RZ, 0xb8, !PT ;  /* 0x000080000000a812 */ /* 0x002fca00078eb8ff */
[----:B------:R3:W-:Y:S02]  /*05a0*/  @!P2 STS [UR56+0x8], R0 ;  /* 0x00000800ff00a988 */ /* 0x0007e40008000838 */
.L_x_11:
[----:B------:R-:W-:Y:S05]  /*05b0*/  BSYNC B1 ;  /* 0x0000000000017941 */ /* 0x000fea0003800000 */
.L_x_6:
[----:B------:R-:W-:Y:S05]  /*05c0*/  WARPSYNC.ALL ;  /* 0x0000000000007948 */ /* 0x000fea0003800000 */
[----:B------:R-:W-:Y:S05]  /*05d0*/  @P0 BRA `(.L_x_12) ;  /* 0x0000000000280947 */ /* 0x000fea0003800000 */
[----:B-123--:R-:W1:Y:S01]  /*05e0*/  S2R R0, SR_LANEID ;  /* 0x0000000000007919 */ /* 0x00ee620000000000 */
[----:B------:R-:W-:Y:S05]  /*05f0*/  WARPSYNC.ALL ;  /* 0x0000000000007948 */ /* 0x000fea0003800000 */
[----:B-1----:R-:W-:-:S05]  /*0600*/  IMAD.SHL.U32 R0, R0, 0x4, RZ ;  /* 0x0000000400007824 */ /* 0x002fca00078e00ff */
[----:B------:R-:W1:Y:S01]  /*0610*/  LDS R7, [R0+UR56] ;  /* 0x0000003800077984 */ /* 0x000e620008000800 */
[----:B------:R-:W-:-:S05]  /*0620*/  IADD3 R4, P1, R0, UR4, RZ ;  /* 0x0000000400047c10 */ /* 0x000fca000ff3e0ff */
[----:B------:R-:W-:-:S05]  /*0630*/  IMAD.X R5, RZ, RZ, UR5, P1 ;  /* 0x00000005ff057e24 */ /* 0x000fca00088e06ff */
[----:B-1----:R4:W5:Y:S01]  /*0640*/  ATOMG.E.EXCH.STRONG.GPU PT, RZ, [R4], R7 ;  /* 0x0000000704ff73a8 */ /* 0x00296200041ee100 */
[----:B------:R-:W-:-:S04]  /*0650*/  DEPBAR {5,4,3,2,1,0} ;  /* 0x0000003f0000791a */ /* 0x000fc80000000000 */
[----:B------:R4:W-:Y:S01]  /*0660*/  UTMACCTL.IV [UR4] ;  /* 0x00000000040079b9 */ /* 0x0009e20008000000 */
[----:B------:R-:W-:Y:S01]  /*0670*/  NOP ;  /* 0x0000000000007918 */ /* 0x000fe20000000000 */
.L_x_12:
[----:B------:R-:W-:Y:S05]  /*0680*/  @P0 BRA `(.L_x_13) ;  /* 0x00000000000c0947 */ /* 0x000fea0003800000 */
[----:B------:R0:W-:Y:S01]  /*0690*/  UTMACMDFLUSH ;  /* 0x00000000000079b7 */ /* 0x0001e20000000000 */
[----:B------:R-:W-:Y:S05]  /*06a0*/  @P0 BRA `(.L_x_13) ;  /* 0x0000000000040947 */ /* 0x000fea0003800000 */
[----:B------:R-:W-:-:S04]  /*06b0*/  DEPBAR.LE SB0, 0x0 ;  /* 0x000080000000791a */ /* 0x000fc80000000000 */
.L_x_13:
[----:B------:R-:W-:Y:S05]  /*06c0*/  WARPSYNC.ALL ;  /* 0x0000000000007948 */ /* 0x000fea0003800000 */
[----:B-----5:R-:W-:Y:S06]  /*06d0*/  BAR.SYNC.DEFER_BLOCKING 0x0 ;  /* 0x0000000000007b1d */ /* 0x020fec0000010000 */
[----:B------:R-:W-:Y:S02]  /*06e0*/  BSSY B1, `(.L_x_14) ;  /* 0x000000b000017945 */ /* 0x000fe40003800000 */
[----:B------:R-:W-:Y:S06]  /*06f0*/  BAR.SYNC.DEFER_BLOCKING 0x0 ;  /* 0x0000000000007b1d */ /* 0x000fec0000010000 */
[----:B------:R1:W-:Y:S01]  /*0700*/  @!P0 STS [R12], RZ ;  /* 0x000000ff0c008388 */ /* 0x0003e20000000800 */
[----:B------:R-:W-:Y:S01]  /*0710*/  NOP ;  /* 0x0000000000007918 */ /* 0x000fe20000000000 */
[----:B------:R-:W-:Y:S05]  /*0720*/  @P2 BRA `(.L_x_15) ;  /* 0x0000000000182947 */ /* 0x000fea0003800000 */
[----:B-123--:R-:W1:Y:S01]  /*0730*/  LDS R0, [UR56+0x8] ;  /* 0x00000838ff007984 */ /* 0x00ee620008000800 */
[----:B------:R-:W2:Y:S01]  /*0740*/  LDC.64 R10, c[0x0][0x218] ;  /* 0x00008600ff0a7b82 */ /* 0x000ea20000000a00 */
[----:B----4-:R-:W-:Y:S02]  /*0750*/  IMAD.MOV.U32 R5, RZ, RZ, 0x70 ;  /* 0x00000070ff057424 */ /* 0x010fe400078e00ff */
[----:B--2---:R2:W-:Y:S03]  /*0760*/  STS.64 [UR56], R10 ;  /* 0x0000000aff007988 */ /* 0x0045e60008000a38 */
[----:B-1----:R-:W-:-:S05]  /*0770*/  LOP3.LUT R0, R0, 0x10, R5, 0xd8, !PT ;  /* 0x0000001000007812 */ /* 0x002fca00078ed805 */
[----:B------:R2:W-:Y:S02]  /*0780*/  STS [UR56+0x8], R0 ;  /* 0x00000800ff007988 */ /* 0x0005e40008000838 */
.L_x_15:
[----:B----4-:R-:W-:Y:S05]  /*0790*/  BSYNC B1 ;  /* 0x0000000000017941 */ /* 0x010fea0003800000 */
.L_x_14:
[----:B------:R-:W-:Y:S04]  /*07a0*/  BSSY B2, `(.L_x_16) ;  /* 0x000000f000027945 */ /* 0x000fe80003800000 */
[----:B------:R-:W-:Y:S04]  /*07b0*/  BSSY B1, `(.L_x_17) ;  /* 0x000000c000017945 */ /* 0x000fe80003800000 */
[----:B------:R-:W-:Y:S05]  /*07c0*/  @P2 BRA `(.L_x_18) ;  /* 0x0000000000282947 */ /* 0x000fea0003800000 */
[----:B-123--:R-:W1:Y:S01]  /*07d0*/  LDS R0, [UR56+0x34] ;  /* 0x00003438ff007984 */ /* 0x00ee620008000800 */
[----:B------:R-:W-:Y:S01]  /*07e0*/  IMAD.MOV.U32 R5, RZ, RZ, 0x3f000000 ;  /* 0x3f000000ff057424 */ /* 0x000fe200078e00ff */
[----:B------:R-:W-:Y:S05]  /*07f0*/  @P2 BREAK B1 ;  /* 0x0000000000012942 */ /* 0x000fea0003800000 */
[----:B-1----:R-:W-:-:S05]  /*0800*/  LOP3.LUT R0, R0, 0xff000000, R5, 0xb8, !PT ;  /* 0xff00000000007812 */ /* 0x002fca00078eb805 */
[----:B------:R1:W-:Y:S01]  /*0810*/  STS [UR56+0x34], R0 ;  /* 0x00003400ff007988 */ /* 0x0003e20008000838 */
[----:B------:R-:W-:Y:S05]  /*0820*/  @P2 BRA `(.L_x_19) ;  /* 0x0000000000182947 */ /* 0x000fea0003800000 */
[----:B-1----:R-:W1:Y:S01]  /*0830*/  LDS R0, [UR56+0x38] ;  /* 0x00003838ff007984 */ /* 0x002e620008000800 */
[----:B------:R-:W-:-:S05]  /*0840*/  IMAD.MOV.U32 R5, RZ, RZ, 0xff ;  /* 0x000000ffff057424 */ /* 0x000fca00078e00ff */
[----:B-1----:R-:W-:-:S05]  /*0850*/  LOP3.LUT R0, R0, 0xff, R5, 0xb8, !PT ;  /* 0x000000ff00007812 */ /* 0x002fca00078eb805 */
[----:B------:R4:W-:Y:S02]  /*0860*/  STS [UR56+0x38], R0 ;  /* 0x00003800ff007988 */ /* 0x0009e40008000838 */
.L_x_18:
[----:B------:R-:W-:Y:S05]  /*0870*/  BSYNC B1 ;  /* 0x0000000000017941 */ /* 0x000fea0003800000 */
.L_x_17:
[----:B------:R1:W-:Y:S02]  /*0880*/  @!P2 STS [UR56+0x20], R9 ;  /* 0x00002009ff00a988 */ /* 0x0003e40008000838 */
.L_x_19:
[----:B------:R-:W-:Y:S05]  /*0890*/  BSYNC B2 ;  /* 0x0000000000027941 */ /* 0x000fea0003800000 */
.L_x_16:
[----:B------:R-:W-:Y:S05]  /*08a0*/  WARPSYNC.ALL ;  /* 0x0000000000007948 */ /* 0x000fea0003800000 */
[----:B-1234-:R-:W1:Y:S01]  /*08b0*/  LDC R0, c[0x0][0x22c] ;  /* 0x00008b00ff007b82 */ /* 0x01ee620000000800 */
[----:B------:R-:W-:Y:S01]  /*08c0*/  BSSY B2, `(.L_x_20) ;  /* 0x0000010000027945 */ /* 0x000fe20003800000 */
[----:B-1----:R-:W-:-:S05]  /*08d0*/  VIADD R0, R0, 0xffffffff ;  /* 0xffffffff00007836 */ /* 0x002fca0000000000 */
[----:B------:R1:W-:Y:S01]  /*08e0*/  @!P2 STS [UR56+0x24], R0 ;  /* 0x00002400ff00a988 */ /* 0x0003e20008000838 */
[----:B------:R-:W-:Y:S05]  /*08f0*/  @P2 BRA `(.L_x_21) ;  /* 0x0000000000302947 */ /* 0x000fea0003800000 */
[----:B------:R-:W2:Y:S01]  /*0900*/  LDS R5, [UR56+0x34] ;  /* 0x00003438ff057984 */ /* 0x000ea20008000800 */
[----:B------:R-:W3:Y:S03]  /*0910*/  LDC.64 R10, c[0x0][0x240] ;  /* 0x00009000ff0a7b82 */ /* 0x000ee60000000a00 */
[----:B------:R-:W4:Y:S01]  /*0920*/  LDS R4, [UR56+0x1c] ;  /* 0x00001c38ff047984 */ /* 0x000f220008000800 */
[C---:B---3--:R-:W-:Y:S01]  /*0930*/  SHF.L.U64.HI R8, R10.reuse, 0x1, R11 ;  /* 0x000000010a087819 */ /* 0x048fe2000001020b */
[----:B------:R-:W-:-:S03]  /*0940*/  IMAD.SHL.U32 R7, R10, 0x2, RZ ;  /* 0x000000020a077824 */ /* 0x000fc600078e00ff */
[--C-:B------:R-:W-:Y:S02]  /*0950*/  SHF.R.U32.HI R9, RZ, 0x4, R8.reuse ;  /* 0x00000004ff097819 */ /* 0x100fe40000011608 */
[----:B------:R-:W-:-:S05]  /*0960*/  SHF.R.U64 R7, R7, 0x4, R8 ;  /* 0x0000000407077819 */ /* 0x000fca0000001208 */
[----:B------:R3:W-:Y:S01]  /*0970*/  STS [UR56+0xc], R7 ;  /* 0x00000c07ff007988 */ /* 0x0007e20008000838 */
[----:B--2---:R-:W-:Y:S02]  /*0980*/  LOP3.LUT R5, R5, 0x7, RZ, 0xb8, !PT ;  /* 0x0000000705057812 */ /* 0x004fe400078eb8ff */
[----:B----4-:R-:W-:-:S03]  /*0990*/  LOP3.LUT R4, R4, 0xf, R9, 0xb8, !PT ;  /* 0x0000000f04047812 */ /* 0x010fc600078eb809 */
[----:B------:R3:W-:Y:S04]  /*09a0*/  STS [UR56+0x34], R5 ;  /* 0x00003405ff007988 */ /* 0x0007e80008000838 */
[----:B------:R3:W-:Y:S02]  /*09b0*/  STS [UR56+0x1c], R4 ;  /* 0x00001c04ff007988 */ /* 0x0007e40008000838 */
.L_x_21:
[----:B------:R-:W-:Y:S05]  /*09c0*/  BSYNC B2 ;  /* 0x0000000000027941 */ /* 0x000fea0003800000 */
.L_x_20:
[----:B------:R-:W-:Y:S04]  /*09d0*/  BSSY B3, `(.L_x_22) ;  /* 0x000001a000037945 */ /* 0x000fe80003800000 */
[----:B------:R-:W-:Y:S04]  /*09e0*/  BSSY B2, `(.L_x_23) ;  /* 0x0000015000027945 */ /* 0x000fe80003800000 */
[----:B------:R-:W-:Y:S05]  /*09f0*/  @P2 BRA `(.L_x_24) ;  /* 0x0000000000202947 */ /* 0x000fea0003800000 */
[----:B---3--:R-:W2:Y:S02]  /*0a00*/  LDS R4, [UR56+0x34] ;  /* 0x00003438ff047984 */ /* 0x008ea40008000800 */
[----:B--2---:R-:W-:-:S05]  /*0a10*/  LOP3.LUT R4, R4, 0x38, RZ, 0xb8, !PT ;  /* 0x0000003804047812 */ /* 0x004fca00078eb8ff */
[----:B------:R2:W-:Y:S01]  /*0a20*/  STS [UR56+0x34], R4 ;  /* 0x00003404ff007988 */ /* 0x0005e20008000838 */
[----:B------:R-:W-:Y:S05]  /*0a30*/  @P2 BRA `(.L_x_25) ;  /* 0x0000000000202947 */ /* 0x000fea0003800000 */
[----:B--2---:R-:W2:Y:S01]  /*0a40*/  LDS R4, [UR56+0x8] ;  /* 0x00000838ff047984 */ /* 0x004ea20008000800 */
[----:B------:R-:W-:-:S05]  /*0a50*/  IMAD.MOV.U32 R5, RZ, RZ, 0x780 ;  /* 0x00000780ff057424 */ /* 0x000fca00078e00ff */
[----:B--2---:R-:W-:-:S05]  /*0a60*/  LOP3.LUT R4, R4, 0x300, R5, 0xd8, !PT ;  /* 0x0000030004047812 */ /* 0x004fca00078ed805 */
[----:B------:R2:W-:Y:S02]  /*0a70*/  STS [UR56+0x8], R4 ;  /* 0x00000804ff007988 */ /* 0x0005e40008000838 */
.L_x_24:
[----:B------:R-:W-:Y:S05]  /*0a80*/  @P2 BRA `(.L_x_26) ;  /* 0x0000000000282947 */ /* 0x000fea0003800000 */
[----:B--23--:R-:W2:Y:S02]  /*0a90*/  LDS R4, [UR56+0x8] ;  /* 0x00000838ff047984 */ /* 0x00cea40008000800 */
[----:B--2---:R-:W-:-:S05]  /*0aa0*/  LOP3.LUT R4, R4, 0x1800, RZ, 0xb8, !PT ;  /* 0x0000180004047812 */ /* 0x004fca00078eb8ff */
[----:B------:R3:W-:Y:S02]  /*0ab0*/  STS [UR56+0x8], R4 ;  /* 0x00000804ff007988 */ /* 0x0007e40008000838 */
.L_x_25:
[----:B------:R-:W-:Y:S05]  /*0ac0*/  @P2 BREAK B2 ;  /* 0x0000000000022942 */ /* 0x000fea0003800000 */
[----:B------:R-:W-:Y:S05]  /*0ad0*/  @P2 BRA `(.L_x_27) ;  /* 0x0000000000242947 */ /* 0x000fea0003800000 */
[----:B--23--:R-:W2:Y:S01]  /*0ae0*/  LDS R4, [UR56+0x8] ;  /* 0x00000838ff047984 */ /* 0x00cea20008000800 */
[----:B------:R-:W-:-:S05]  /*0af0*/  IMAD.MOV.U32 R5, RZ, RZ, 0x6000 ;  /* 0x00006000ff057424 */ /* 0x000fca00078e00ff */
[----:B--2---:R-:W-:-:S04]  /*0b00*/  LOP3.LUT R4, R4, 0x6000, R5, 0xd8, !PT ;  /* 0x0000600004047812 */ /* 0x004fc800078ed805 */
[----:B------:R-:W-:-:S05]  /*0b10*/  LOP3.LUT R4, R4, 0x400000, RZ, 0xb8, !PT ;  /* 0x0040000004047812 */ /* 0x000fca00078eb8ff */
[----:B------:R4:W-:Y:S02]  /*0b20*/  STS [UR56+0x8], R4 ;  /* 0x00000804ff007988 */ /* 0x0009e40008000838 */
.L_x_26:
[----:B------:R-:W-:Y:S05]  /*0b30*/  BSYNC B2 ;  /* 0x0000000000027941 */ /* 0x000fea0003800000 */
.L_x_23:
[----:B--234-:R-:W2:Y:S02]  /*0b40*/  @!P2 LDS R4, [UR56+0x8] ;  /* 0x00000838ff04a984 */ /* 0x01cea40008000800 */
[----:B--2---:R-:W-:-:S05]  /*0b50*/  @!P2 LOP3.LUT R4, R4, 0x8000, RZ, 0xb8, !PT ;  /* 0x000080000404a812 */ /* 0x004fca00078eb8ff */
[----:B------:R4:W-:Y:S02]  /*0b60*/  @!P2 STS [UR56+0x8], R4 ;  /* 0x00000804ff00a988 */ /* 0x0009e40008000838 */
.L_x_27:
[----:B------:R-:W-:Y:S05]  /*0b70*/  BSYNC B3 ;  /* 0x0000000000037941 */ /* 0x000fea0003800000 */
.L_x_22:
[----:B------:R-:W-:Y:S05]  /*0b80*/  WARPSYNC.ALL ;  /* 0x0000000000007948 */ /* 0x000fea0003800000 */
[----:B------:R-:W-:-:S04]  /*0b90*/  UIADD3 UR7, UR8, 0x80, URZ ;  /* 0x0000008008077890 */ /* 0x000fc8000fffe03f */
[----:B------:R-:W-:-:S04]  /*0ba0*/  UIADD3 UR6, UP0, UR7, UR48, URZ ;  /* 0x0000003007067290 */ /* 0x000fc8000ff1e03f */
[----:B------:R-:W-:Y:S01]  /*0bb0*/  ULEA.HI.X.SX32 UR7, UR7, UR49, 0x1, UP0 ;  /* 0x0000003107077291 */ /* 0x000fe200080f0e3f */
[----:B------:R-:W-:Y:S11]  /*0bc0*/  @P0 BRA `(.L_x_28) ;  /* 0x0000000000280947 */ /* 0x000ff60003800000 */
[----:B--234-:R-:W2:Y:S01]  /*0bd0*/  S2R R4, SR_LANEID ;  /* 0x0000000000047919 */ /* 0x01cea20000000000 */
[----:B------:R-:W-:Y:S05]  /*0be0*/  WARPSYNC.ALL ;  /* 0x0000000000007948 */ /* 0x000fea0003800000 */
[----:B--2---:R-:W-:-:S05]  /*0bf0*/  IMAD.SHL.U32 R8, R4, 0x4, RZ ;  /* 0x0000000404087824 */ /* 0x004fca00078e00ff */
[----:B------:R-:W2:Y:S01]  /*0c00*/  LDS R7, [R8+UR56] ;  /* 0x0000003808077984 */ /* 0x000ea20008000800 */
[----:B------:R-:W-:-:S05]  /*0c10*/  IADD3 R4, P1, R8, UR6, RZ ;  /* 0x0000000608047c10 */ /* 0x000fca000ff3e0ff */
[----:B------:R-:W-:-:S05]  /*0c20*/  IMAD.X R5, RZ, RZ, UR7, P1 ;  /* 0x00000007ff057e24 */ /* 0x000fca00088e06ff */
[----:B--2---:R2:W5:Y:S01]  /*0c30*/  ATOMG.E.EXCH.STRONG.GPU PT, RZ, [R4], R7 ;  /* 0x0000000704ff73a8 */ /* 0x00456200041ee100 */
[----:B------:R-:W-:-:S04]  /*0c40*/  DEPBAR {5,4,3,2,1,0} ;  /* 0x0000003f0000791a */ /* 0x000fc80000000000 */
[----:B------:R2:W-:Y:S01]  /*0c50*/  UTMACCTL.IV [UR6] ;  /* 0x00000000060079b9 */ /* 0x0005e20008000000 */
[----:B------:R-:W-:Y:S01]  /*0c60*/  NOP ;  /* 0x0000000000007918 */ /* 0x000fe20000000000 */
.L_x_28:
[----:B------:R-:W-:Y:S05]  /*0c70*/  @P0 BRA `(.L_x_29) ;  /* 0x00000000000c0947 */ /* 0x000fea0003800000 */
[----:B------:R0:W-:Y:S01]  /*0c80*/  UTMACMDFLUSH ;  /* 0x00000000000079b7 */ /* 0x0001e20000000000 */
[----:B------:R-:W-:Y:S05]  /*0c90*/  @P0 BRA `(.L_x_29) ;  /* 0x0000000000040947 */ /* 0x000fea0003800000 */
[----:B------:R-:W-:-:S04]  /*0ca0*/  DEPBAR.LE SB0, 0x0 ;  /* 0x000080000000791a */ /* 0x000fc80000000000 */
.L_x_29:
[----:B------:R-:W-:Y:S05]  /*0cb0*/  WARPSYNC.ALL ;  /* 0x0000000000007948 */ /* 0x000fea0003800000 */
[----:B-----5:R-:W-:Y:S06]  /*0cc0*/  BAR.SYNC.DEFER_BLOCKING 0x0 ;  /* 0x0000000000007b1d */ /* 0x020fec0000010000 */
[----:B------:R-:W-:Y:S02]  /*0cd0*/  BSSY B3, `(.L_x_30) ;  /* 0x000000b000037945 */ /* 0x000fe40003800000 */
[----:B------:R-:W-:Y:S06]  /*0ce0*/  BAR.SYNC.DEFER_BLOCKING 0x0 ;  /* 0x0000000000007b1d */ /* 0x000fec0000010000 */
[----:B------:R1:W-:Y:S01]  /*0cf0*/  @!P0 STS [R12], RZ ;  /* 0x000000ff0c008388 */ /* 0x0003e20000000800 */
[----:B------:R-:W-:Y:S01]  /*0d00*/  NOP ;  /* 0x0000000000007918 */ /* 0x000fe20000000000 */
[----:B------:R-:W-:Y:S05]  /*0d10*/  @P2 BRA `(.L_x_31) ;  /* 0x0000000000182947 */ /* 0x000fea0003800000 */
[----:B--234-:R-:W2:Y:S01]  /*0d20*/  LDS R4, [UR56+0x8] ;  /* 0x00000838ff047984 */ /* 0x01cea20008000800 */
[----:B------:R-:W3:Y:S01]  /*0d30*/  LDC.64 R8, c[0x0][0x220] ;  /* 0x00008800ff087b82 */ /* 0x000ee20000000a00 */
[----:B------:R-:W-:Y:S02]  /*0d40*/  IMAD.MOV.U32 R5, RZ, RZ, 0x70 ;  /* 0x00000070ff057424 */ /* 0x000fe400078e00ff */
[----:B---3--:R3:W-:Y:S03]  /*0d50*/  STS.64 [UR56], R8 ;  /* 0x00000008ff007988 */ /* 0x0087e60008000a38 */
[----:B--2---:R-:W-:-:S05]  /*0d60*/  LOP3.LUT R4, R4, 0x10, R5, 0xd8, !PT ;  /* 0x0000001004047812 */ /* 0x004fca00078ed805 */
[----:B------:R3:W-:Y:S02]  /*0d70*/  STS [UR56+0x8], R4 ;  /* 0x00000804ff007988 */ /* 0x0007e40008000838 */
.L_x_31:
[----:B--2---:R-:W-:Y:S05]  /*0d80*/  BSYNC B3 ;  /* 0x0000000000037941 */ /* 0x004fea0003800000 */
.L_x_30:
[----:B------:R-:W-:Y:S04]  /*0d90*/  BSSY B4, `(.L_x_32) ;  /* 0x0000011000047945 */ /* 0x000fe80003800000 */
[----:B------:R-:W-:Y:S04]  /*0da0*/  BSSY B3, `(.L_x_33) ;  /* 0x000000e000037945 */ /* 0x000fe80003800000 */
[----:B------:R-:W-:Y:S05]  /*0db0*/  @P2 BRA `(.L_x_34) ;  /* 0x0000000000242947 */ /* 0x000fea0003800000 */
[----:B---34-:R-:W2:Y:S01]  /*0dc0*/  LDS R4, [UR56+0x34] ;  /* 0x00003438ff047984 */ /* 0x018ea20008000800 */
[----:B------:R-:W-:-:S05]  /*0dd0*/  IMAD.MOV.U32 R5, RZ, RZ, 0x3f000000 ;  /* 0x3f000000ff057424 */ /* 0x000fca00078e00ff */
[----:B--2---:R-:W-:-:S05]  /*0de0*/  LOP3.LUT R4, R4, 0xff000000, R5, 0xb8, !PT ;  /* 0xff00000004047812 */ /* 0x004fca00078eb805 */
[----:B------:R2:W-:Y:S01]  /*0df0*/  STS [UR56+0x34], R4 ;  /* 0x00003404ff007988 */ /* 0x0005e20008000838 */
[----:B------:R-:W-:Y:S05]  /*0e00*/  @P2 BRA `(.L_x_35) ;  /* 0x00000000001c2947 */ /* 0x000fea0003800000 */
[----:B--2---:R-:W2:Y:S01]  /*0e10*/  LDS R4, [UR56+0x38] ;  /* 0x00003838ff047984 */ /* 0x004ea20008000800 */
[----:B------:R-:W-:-:S05]  /*0e20*/  IMAD.MOV.U32 R5, RZ, RZ, 0xff ;  /* 0x000000ffff057424 */ /* 0x000fca00078e00ff */
[----:B--2---:R-:W-:-:S05]  /*0e30*/  LOP3.LUT R4, R4, 0xff, R5, 0xb8, !PT ;  /* 0x000000ff04047812 */ /* 0x004fca00078eb805 */
[----:B------:R2:W-:Y:S02]  /*0e40*/  STS [UR56+0x38], R4 ;  /* 0x00003804ff007988 */ /* 0x0005e40008000838 */
.L_x_34:
[----:B------:R-:W-:Y:S05]  /*0e50*/  @P2 BREAK B3 ;  /* 0x0000000000032942 */ /* 0x000fea0003800000 */
[----:B------:R-:W-:Y:S05]  /*0e60*/  @P2 BRA `(.L_x_36) ;  /* 0x00000000000c2947 */ /* 0x000fea0003800000 */
[----:B------:R1:W-:Y:S02]  /*0e70*/  STS [UR56+0x20], R0 ;  /* 0x00002000ff007988 */ /* 0x0003e40008000838 */
.L_x_35:
[----:B------:R-:W-:Y:S05]  /*0e80*/  BSYNC B3 ;  /* 0x0000000000037941 */ /* 0x000fea0003800000 */
.L_x_33:
[----:B------:R1:W-:Y:S02]  /*0e90*/  @!P2 STS [UR56+0x24], R6 ;  /* 0x00002406ff00a988 */ /* 0x0003e40008000838 */
.L_x_36:
[----:B------:R-:W-:Y:S05]  /*0ea0*/  BSYNC B4 ;  /* 0x0000000000047941 */ /* 0x000fea0003800000 */
.L_x_32:
[----:B------:R-:W-:Y:S05]  /*0eb0*/  WARPSYNC.ALL ;  /* 0x0000000000007948 */ /* 0x000fea0003800000 */
[----:B------:R-:W-:Y:S04]  /*0ec0*/  BSSY B4, `(.L_x_37) ;  /* 0x000000e000047945 */ /* 0x000fe80003800000 */
[----:B------:R-:W-:Y:S05]  /*0ed0*/  @P2 BRA `(.L_x_38) ;  /* 0x0000000000302947 */ /* 0x000fea0003800000 */
[----:B--234-:R-:W2:Y:S01]  /*0ee0*/  LDS R4, [UR56+0x34] ;  /* 0x00003438ff047984 */ /* 0x01cea20008000800 */
[----:B------:R-:W3:Y:S03]  /*0ef0*/  LDC.64 R8, c[0x0][0x248] ;  /* 0x00009200ff087b82 */ /* 0x000ee60000000a00 */
[----:B-1----:R-:W1:Y:S01]  /*0f00*/  LDS R0, [UR56+0x1c] ;  /* 0x00001c38ff007984 */ /* 0x002e620008000800 */
[C---:B---3--:R-:W-:Y:S01]  /*0f10*/  SHF.L.U64.HI R6, R8.reuse, 0x1, R9 ;  /* 0x0000000108067819 */ /* 0x048fe20000010209 */
[----:B------:R-:W-:-:S03]  /*0f20*/  IMAD.SHL.U32 R5, R8, 0x2, RZ ;  /* 0x0000000208057824 */ /* 0x000fc600078e00ff */
[--C-:B------:R-:W-:Y:S02]  /*0f30*/  SHF.R.U32.HI R7, RZ, 0x4, R6.reuse ;  /* 0x00000004ff077819 */ /* 0x100fe40000011606 */
[----:B------:R-:W-:-:S05]  /*0f40*/  SHF.R.U64 R5, R5, 0x4, R6 ;  /* 0x0000000405057819 */ /* 0x000fca0000001206 */
[----:B------:R3:W-:Y:S01]  /*0f50*/  STS [UR56+0xc], R5 ;  /* 0x00000c05ff007988 */ /* 0x0007e20008000838 */
[----:B--2---:R-:W-:Y:S02]  /*0f60*/  LOP3.LUT R4, R4, 0x7, RZ, 0xb8, !PT ;  /* 0x0000000704047812 */ /* 0x004fe400078eb8ff */
[----:B-1----:R-:W-:-:S03]  /*0f70*/  LOP3.LUT R0, R0, 0xf, R7, 0xb8, !PT ;  /* 0x0000000f00007812 */ /* 0x002fc600078eb807 */
[----:B------:R3:W-:Y:S04]  /*0f80*/  STS [UR56+0x34], R4 ;  /* 0x00003404ff007988 */ /* 0x0007e80008000838 */
[----:B------:R3:W-:Y:S02]  /*0f90*/  STS [UR56+0x1c], R0 ;  /* 0x00001c00ff007988 */ /* 0x0007e40008000838 */
.L_x_38:
[----:B------:R-:W-:Y:S05]  /*0fa0*/  BSYNC B4 ;  /* 0x0000000000047941 */ /* 0x000fea0003800000 */
.L_x_37:
[----:B------:R-:W-:Y:S04]  /*0fb0*/  BSSY B4, `(.L_x_39) ;  /* 0x000001a000047945 */ /* 0x000fe80003800000 */
[----:B------:R-:W-:Y:S04]  /*0fc0*/  BSSY B5, `(.L_x_40) ;  /* 0x0000015000057945 */ /* 0x000fe80003800000 */
[----:B------:R-:W-:Y:S05]  /*0fd0*/  @P2 BRA `(.L_x_41) ;  /* 0x0000000000202947 */ /* 0x000fea0003800000 */
[----:B-1-3--:R-:W1:Y:S02]  /*0fe0*/  LDS R0, [UR56+0x34] ;  /* 0x00003438ff007984 */ /* 0x00ae640008000800 */
[----:B-1----:R-:W-:-:S05]  /*0ff0*/  LOP3.LUT R0, R0, 0x38, RZ, 0xb8, !PT ;  /* 0x0000003800007812 */ /* 0x002fca00078eb8ff */
[----:B------:R1:W-:Y:S01]  /*1000*/  STS [UR56+0x34], R0 ;  /* 0x00003400ff007988 */ /* 0x0003e20008000838 */
[----:B------:R-:W-:Y:S05]  /*1010*/  @P2 BRA `(.L_x_42) ;  /* 0x0000000000202947 */ /* 0x000fea0003800000 */
[----:B-1----:R-:W1:Y:S01]  /*1020*/  LDS R0, [UR56+0x8] ;  /* 0x00000838ff007984 */ /* 0x002e620008000800 */
[----:B------:R-:W-:-:S05]  /*1030*/  IMAD.MOV.U32 R5, RZ, RZ, 0x780 ;  /* 0x00000780ff057424 */ /* 0x000fca00078e00ff */
[----:B-1----:R-:W-:-:S05]  /*1040*/  LOP3.LUT R0, R0, 0x300, R5, 0xd8, !PT ;  /* 0x0000030000007812 */ /* 0x002fca00078ed805 */
[----:B------:R1:W-:Y:S02]  /*1050*/  STS [UR56+0x8], R0 ;  /* 0x00000800ff007988 */ /* 0x0003e40008000838 */
.L_x_41:
[----:B------:R-:W-:Y:S05]  /*1060*/  @P2 BRA `(.L_x_43) ;  /* 0x0000000000282947 */ /* 0x000fea0003800000 */
[----:B-1-3--:R-:W1:Y:S02]  /*1070*/  LDS R0, [UR56+0x8] ;  /* 0x00000838ff007984 */ /* 0x00ae640008000800 */
[----:B-1----:R-:W-:-:S05]  /*1080*/  LOP3.LUT R0, R0, 0x1800, RZ, 0xb8, !PT ;  /* 0x0000180000007812 */ /* 0x002fca00078eb8ff */
[----:B------:R3:W-:Y:S02]  /*1090*/  STS [UR56+0x8], R0 ;  /* 0x00000800ff007988 */ /* 0x0007e40008000838 */
.L_x_42:
[----:B------:R-:W-:Y:S05]  /*10a0*/  @P2 BREAK B5 ;  /* 0x0000000000052942 */ /* 0x000fea0003800000 */
[----:B------:R-:W-:Y:S05]  /*10b0*/  @P2 BRA `(.L_x_44) ;  /* 0x0000000000242947 */ /* 0x000fea0003800000 */
[----:B-1-3--:R-:W1:Y:S01]  /*10c0*/  LDS R0, [UR56+0x8] ;  /* 0x00000838ff007984 */ /* 0x00ae620008000800 */
[----:B------:R-:W-:-:S05]  /*10d0*/  IMAD.MOV.U32 R5, RZ, RZ, 0x6000 ;  /* 0x00006000ff057424 */ /* 0x000fca00078e00ff */
[----:B-1----:R-:W-:-:S04]  /*10e0*/  LOP3.LUT R0, R0, 0x6000, R5, 0xd8, !PT ;  /* 0x0000600000007812 */ /* 0x002fc800078ed805 */
[----:B------:R-:W-:-:S05]  /*10f0*/  LOP3.LUT R0, R0, 0x400000, RZ, 0xb8, !PT ;  /* 0x0040000000007812 */ /* 0x000fca00078eb8ff */
[----:B------:R1:W-:Y:S02]  /*1100*/  STS [UR56+0x8], R0 ;  /* 0x00000800ff007988 */ /* 0x0003e40008000838 */
.L_x_43:
[----:B------:R-:W-:Y:S05]  /*1110*/  BSYNC B5 ;  /* 0x0000000000057941 */ /* 0x000fea0003800000 */
.L_x_40:
[----:B-1-3--:R-:W1:Y:S02]  /*1120*/  @!P2 LDS R0, [UR56+0x8] ;  /* 0x00000838ff00a984 */ /* 0x00ae640008000800 */
[----:B-1----:R-:W-:-:S05]  /*1130*/  @!P2 LOP3.LUT R0, R0, 0x8000, RZ, 0xb8, !PT ;  /* 0x000080000000a812 */ /* 0x002fca00078eb8ff */
[----:B------:R1:W-:Y:S02]  /*1140*/  @!P2 STS [UR56+0x8], R0 ;  /* 0x00000800ff00a988 */ /* 0x0003e40008000838 */
.L_x_44:
[----:B------:R-:W-:Y:S05]  /*1150*/  BSYNC B4 ;  /* 0x0000000000047941 */ /* 0x000fea0003800000 */
.L_x_39:
[----:B------:R-:W-:Y:S05]  /*1160*/  WARPSYNC.ALL ;  /* 0x0000000000007948 */ /* 0x000fea0003800000 */
[----:B------:R1:W-:Y:S01]  /*1170*/  STL [R1], RZ ;  /* 0x000000ff01007387 */ /* 0x0003e20000100800 */
[----:B------:R-:W-:Y:S01]  /*1180*/  UIADD3 UR8, UR8, 0x100, URZ ;  /* 0x0000010008087890 */ /* 0x000fe2000fffe03f */
[----:B------:R-:W-:Y:S02]  /*1190*/  ISETP.GE.AND P1, PT, R13, 0x1, PT ;  /* 0x000000010d00780c */ /* 0x000fe40003f26270 */
[----:B------:R-:W-:Y:S01]  /*11a0*/  SHF.R.U32.HI R6, RZ, 0x5, R3 ;  /* 0x00000005ff067819 */ /* 0x000fe20000011603 */
[----:B------:R-:W-:-:S04]  /*11b0*/  UIADD3 UR48, UP0, UR8, UR48, URZ ;  /* 0x0000003008307290 */ /* 0x000fc8000ff1e03f */
[----:B------:R-:W-:Y:S01]  /*11c0*/  ULEA.HI.X.SX32 UR49, UR8, UR49, 0x1, UP0 ;  /* 0x0000003108317291 */ /* 0x000fe200080f0e3f */
[----:B-1----:R-:W-:Y:S11]  /*11d0*/  @P0 BRA `(.L_x_45) ;  /* 0x0000000000280947 */ /* 0x002ff60003800000 */
[----:B---3--:R-:W1:Y:S01]  /*11e0*/  S2R R0, SR_LANEID ;  /* 0x0000000000007919 */ /* 0x008e620000000000 */
[----:B------:R-:W-:Y:S05]  /*11f0*/  WARPSYNC.ALL ;  /* 0x0000000000007948 */ /* 0x000fea0003800000 */
[----:B-1----:R-:W-:-:S05]  /*1200*/  IMAD.SHL.U32 R0, R0, 0x4, RZ ;  /* 0x0000000400007824 */ /* 0x002fca00078e00ff */
[----:B------:R-:W1:Y:S01]  /*1210*/  LDS R7, [R0+UR56] ;  /* 0x0000003800077984 */ /* 0x000e620008000800 */
[----:B--2-4-:R-:W-:-:S05]  /*1220*/  IADD3 R4, P3, R0, UR48, RZ ;  /* 0x0000003000047c10 */ /* 0x014fca000ff7e0ff */
[----:B------:R-:W-:-:S05]  /*1230*/  IMAD.X R5, RZ, RZ, UR49, P3 ;  /* 0x00000031ff057e24 */ /* 0x000fca00098e06ff */
[----:B-1----:R1:W5:Y:S01]  /*1240*/  ATOMG.E.EXCH.STRONG.GPU PT, RZ, [R4], R7 ;  /* 0x0000000704ff73a8 */ /* 0x00236200041ee100 */
[----:B------:R-:W-:-:S04]  /*1250*/  DEPBAR {5,4,3,2,1,0} ;  /* 0x0000003f0000791a */ /* 0x000fc80000000000 */
[----:B------:R1:W-:Y:S01]  /*1260*/  UTMACCTL.IV [UR48] ;  /* 0x00000000300079b9 */ /* 0x0003e20008000000 */
[----:B------:R-:W-:Y:S01]  /*1270*/  NOP ;  /* 0x0000000000007918 */ /* 0x000fe20000000000 */
.L_x_45:
[----:B------:R-:W-:Y:S05]  /*1280*/  @P0 BRA `(.L_x_46) ;  /* 0x00000000000c0947 */ /* 0x000fea0003800000 */
[----:B------:R0:W-:Y:S01]  /*1290*/  UTMACMDFLUSH ;  /* 0x00000000000079b7 */ /* 0x0001e20000000000 */
[----:B------:R-:W-:Y:S05]  /*12a0*/  @P0 BRA `(.L_x_46) ;  /* 0x0000000000040947 */ /* 0x000fea0003800000 */
[----:B------:R-:W-:-:S04]  /*12b0*/  DEPBAR.LE SB0, 0x0 ;  /* 0x000080000000791a */ /* 0x000fc80000000000 */
.L_x_46:
[----:B------:R1:W-:Y:S01]  /*12c0*/  STL [R1+0x4], RZ ;  /* 0x000004ff01007387 */ /* 0x0003e20000100800 */
[----:B------:R-:W-:Y:S05]  /*12d0*/  WARPSYNC.ALL ;  /* 0x0000000000007948 */ /* 0x000fea0003800000 */
[----:B------:R1:W-:Y:S01]  /*12e0*/  STL [R1+0x8], RZ ;  /* 0x000008ff01007387 */ /* 0x0003e20000100800 */
[----:B-----5:R-:W-:Y:S01]  /*12f0*/  VOTEU.ALL UP0, P2 ;  /* 0x00000000003f7886 */ /* 0x020fe20001000000 */
[----:B------:R-:W-:Y:S01]  /*1300*/  UMOV UR8, 0x1 ;  /* 0x0000000100087882 */ /* 0x000fe20000000000 */
[----:B------:R-:W-:Y:S01]  /*1310*/  VOTEU.ALL UP1, P2 ;  /* 0x00000000003f7886 */ /* 0x000fe20001020000 */
[----:B------:R1:W-:Y:S01]  /*1320*/  STL [R1+0xc], RZ ;  /* 0x00000cff01007387 */ /* 0x0003e20000100800 */
[----:B------:R-:W-:Y:S01]  /*1330*/  VOTEU.ALL UP2, P2 ;  /* 0x00000000003f7886 */ /* 0x000fe20001040000 */
[----:B------:R-:W-:-:S04]  /*1340*/  @!UP0 UIADD3 UR12, -UR8, 0x100000, URZ ;  /* 0x00100000080c8890 */ /* 0x000fc8000fffe13f */
[----:B------:R-:W-:Y:S02]  /*1350*/  @!UP0 USHF.L.U32 UR13, UR12, 0xb, URZ ;  /* 0x0000000b0c0d8899 */ /* 0x000fe4000800063f */
[----:B------:R-:W-:Y:S01]  /*1360*/  @!UP0 USHF.L.U32 UR12, UR12, 0x1, URZ ;  /* 0x000000010c0c8899 */ /* 0x000fe2000800063f */
[----:B------:R-:W-:Y:S01]  /*1370*/  R2UR UR54, R6 ;  /* 0x00000000063672ca */ /* 0x000fe200000e0000 */
[----:B------:R1:W-:Y:S01]  /*1380*/  STL [R1+0x10], RZ ;  /* 0x000010ff01007387 */ /* 0x0003e20000100800 */
[----:B------:R-:W-:-:S04]  /*1390*/  @!UP0 UIADD3 UR16, -UR8, 0x100000, URZ ;  /* 0x0010000008108890 */ /* 0x000fc8000fffe13f */
[----:B------:R-:W-:Y:S02]  /*13a0*/  @!UP0 USHF.L.U32 UR17, UR16, 0xb, URZ ;  /* 0x0000000b10118899 */ /* 0x000fe4000800063f */
[----:B------:R-:W-:Y:S01]  /*13b0*/  @!UP0 USHF.L.U32 UR16, UR16, 0x1, URZ ;  /* 0x0000000110108899 */ /* 0x000fe2000800063f */
[----:B------:R-:W-:Y:S01]  /*13c0*/  CS2R R24, SRZ ;  /* 0x0000000000187805 */ /* 0x000fe2000001ff00 */
[----:B------:R-:W-:-:S04]  /*13d0*/  @!UP0 UIADD3 UR8, -UR8, 0x100000, URZ ;  /* 0x0010000008088890 */ /* 0x000fc8000fffe13f */
[----:B------:R-:W-:Y:S02]  /*13e0*/  @!UP0 USHF.L.U32 UR9, UR8, 0xb, URZ ;  /* 0x0000000b08098899 */ /* 0x000fe4000800063f */
[----:B------:R-:W-:Y:S01]  /*13f0*/  @!UP0 USHF.L.U32 UR8, UR8, 0x1, URZ ;  /* 0x0000000108088899 */ /* 0x000fe2000800063f */
[----:B------:R1:W-:Y:S01]  /*1400*/  STL [R1+0x14], RZ ;  /* 0x000014ff01007387 */ /* 0x0003e20000100800 */
[----:B------:R-:W-:Y:S01]  /*1410*/  VOTEU.ALL UP0, P2 ;  /* 0x00000000003f7886 */ /* 0x000fe20001000000 */
[----:B------:R-:W-:Y:S01]  /*1420*/  USHF.L.U32 UR11, UR50, 0x8, URZ ;  /* 0x00000008320b7899 */ /* 0x000fe2000800063f */
[----:B------:R-:W-:Y:S01]  /*1430*/  CS2R R26, SRZ ;  /* 0x00000000001a7805 */ /* 0x000fe2000001ff00 */
[----:B------:R1:W-:Y:S01]  /*1440*/  STL [R1+0x18], RZ ;  /* 0x000018ff01007387 */ /* 0x0003e20000100800 */
[----:B------:R-:W-:Y:S01]  /*1450*/  USHF.L.U32 UR15, UR51, 0x8, URZ ;  /* 0x00000008330f7899 */ /* 0x000fe2000800063f */
[----:B------:R-:W-:Y:S02]  /*1460*/  CS2R R28, SRZ ;  /* 0x00000000001c7805 */ /* 0x000fe4000001ff00 */
[----:B------:R-:W-:Y:S01]  /*1470*/  CS2R R30, SRZ ;  /* 0x00000000001e7805 */ /* 0x000fe2000001ff00 */
[----:B------:R1:W-:Y:S01]  /*1480*/  STL [R1+0x1c], RZ ;  /* 0x00001cff01007387 */ /* 0x0003e20000100800 */
[----:B------:R-:W-:-:S02]  /*1490*/  CS2R R32, SRZ ;  /* 0x0000000000207805 */ /* 0x000fc4000001ff00 */
[----:B------:R-:W-:Y:S02]  /*14a0*/  CS2R R34, SRZ ;  /* 0x0000000000227805 */ /* 0x000fe4000001ff00 */
[----:B------:R-:W-:Y:S01]  /*14b0*/  CS2R R36, SRZ ;  /* 0x0000000000247805 */ /* 0x000fe2000001ff00 */
[----:B------:R1:W-:Y:S01]  /*14c0*/  STL [R1+0x20], RZ ;  /* 0x000020ff01007387 */ /* 0x0003e20000100800 */
[----:B------:R-:W-:Y:S02]  /*14d0*/  CS2R R38, SRZ ;  /* 0x0000000000267805 */ /* 0x000fe4000001ff00 */
        /* <DEDUP_REMOVED lines=74> */
[----:B------:R1:W-:Y:S04]  /*1980*/  STL [R1+0x6c], RZ ;  /* 0x00006cff01007387 */ /* 0x0003e80000100800 */
        /* <DEDUP_REMOVED lines=42> */
[----:B------:R1:W-:Y:S01]  /*1c30*/  STL [R1+0x118], RZ ;  /* 0x000118ff01007387 */ /* 0x0003e20000100800 */
[----:B------:R-:W-:Y:S06]  /*1c40*/  BAR.SYNC.DEFER_BLOCKING 0x0 ;  /* 0x0000000000007b1d */ /* 0x000fec0000010000 */
[----:B------:R1:W-:Y:S04]  /*1c50*/  STL [R1+0x11c], RZ ;  /* 0x00011cff01007387 */ /* 0x0003e80000100800 */
[----:B------:R1:W-:Y:S04]  /*1c60*/  STL [R1+0x120], RZ ;  /* 0x000120ff01007387 */ /* 0x0003e80000100800 */
[----:B------:R1:W-:Y:S04]  /*1c70*/  STL [R1+0x124], RZ ;  /* 0x000124ff01007387 */ /* 0x0003e80000100800 */
[----:B------:R1:W-:Y:S04]  /*1c80*/  STL [R1+0x128], RZ ;  /* 0x000128ff01007387 */ /* 0x0003e80000100800 */
[----:B------:R1:W-:Y:S04]  /*1c90*/  STL [R1+0x12c], RZ ;  /* 0x00012cff01007387 */ /* 0x0003e80000100800 */
[----:B------:R-:W2:Y:S02]  /*1ca0*/  FENCE.VIEW.ASYNC.S ;  /* 0x00000000000073c6 */ /* 0x000ea40000000000 */
[----:B--2---:R1:W2:Y:S02]  /*1cb0*/  @!UP0 SYNCS.EXCH.64 URZ, [UR56+0x60000], UR12 ;  /* 0x0600000c383f85b2 */ /* 0x0042a40008000100 */
        /* <DEDUP_REMOVED lines=20> */
[----:B--2---:R-:W-:Y:S06]  /*1e00*/  BAR.SYNC.DEFER_BLOCKING 0x0 ;  /* 0x0000000000007b1d */ /* 0x004fec0000010000 */
[----:B------:R1:W-:Y:S04]  /*1e10*/  STL [R1+0x180], RZ ;  /* 0x000180ff01007387 */ /* 0x0003e80000100800 */
[----:B------:R1:W-:Y:S04]  /*1e20*/  STL [R1+0x184], RZ ;  /* 0x000184ff01007387 */ /* 0x0003e80000100800 */
[----:B------:R1:W-:Y:S04]  /*1e30*/  STL [R1+0x188], RZ ;  /* 0x000188ff01007387 */ /* 0x0003e80000100800 */
[----:B------:R1:W-:Y:S04]  /*1e40*/  STL [R1+0x18c], RZ ;  /* 0x00018cff01007387 */ /* 0x0003e80000100800 */
[----:B------:R1:W-:Y:S01]  /*1e50*/  STL [R1+0x190], RZ ;  /* 0x000190ff01007387 */ /* 0x0003e20000100800 */
[----:B------:R1:W2:Y:S03]  /*1e60*/  @!UP1 SYNCS.EXCH.64 URZ, [UR56+0x60008], UR16 ;  /* 0x06000810383f95b2 */ /* 0x0002a60008000100 */
        /* <DEDUP_REMOVED lines=28> */
[----:B------:R1:W-:Y:S01]  /*2030*/  STL [R1+0x1fc], RZ ;  /* 0x0001fcff01007387 */ /* 0x0003e20000100800 */
[----:B------:R-:W-:Y:S05]  /*2040*/  @!P1 BRA `(.L_x_47) ;  /* 0x0000001c00b49947 */ /* 0x000fea0003800000 */
[----:B------:R1:W-:Y:S01]  /*2050*/  STL [R1], RZ ;  /* 0x000000ff01007387 */ /* 0x0003e20000100800 */
[----:B------:R-:W-:Y:S02]  /*2060*/  CS2R R24, SRZ ;  /* 0x0000000000187805 */ /* 0x000fe4000001ff00 */
        /* <DEDUP_REMOVED lines=83> */
[----:B------:R-:W-:Y:S01]  /*25a0*/  CS2R R150, SRZ ;  /* 0x0000000000967805 */ /* 0x000fe2000001ff00 */
[----:B------:R-:W-:Y:S01]  /*25b0*/  UMOV UR53, URZ ;  /* 0x0000003f00357c82 */ /* 0x000fe20008000000 */
[----:B------:R-:W-:Y:S01]  /*25c0*/  UMOV UR52, URZ ;  /* 0x0000003f00347c82 */ /* 0x000fe20008000000 */
        /* <DEDUP_REMOVED lines=105> */
[----:B------:R1:W-:Y:S02]  /*2c60*/  STL [R1+0x1fc], RZ ;  /* 0x0001fcff01007387 */ /* 0x0003e40000100800 */
.L_x_49:
[----:B--2---:R-:W-:Y:S01]  /*2c70*/  BAR.SYNC.DEFER_BLOCKING 0x0 ;  /* 0x0000000000007b1d */ /* 0x004fe20000010000 */
[----:B------:R-:W-:Y:S01]  /*2c80*/  ULEA UR21, UR53, UR56, 0x3 ;  /* 0x0000003835157291 */ /* 0x000fe2000f8e183f */
[----:B---3--:R-:W-:Y:S01]  /*2c90*/  @!P2 IMAD.MOV.U32 R0, RZ, RZ, 0x20000 ;  /* 0x00020000ff00a424 */ /* 0x008fe200078e00ff */
[----:B------:R-:W-:Y:S01]  /*2ca0*/  ELECT P0, URZ, PT ;  /* 0x00000000003f782f */ /* 0x000fe20003800000 */
[----:B------:R-:W-:-:S03]  /*2cb0*/  ULEA UR20, UR53, UR56, 0x10 ;  /* 0x0000003835147291 */ /* 0x000fc6000f8e803f */
[----:B------:R-:W-:Y:S01]  /*2cc0*/  ISETP.LT.U32.AND P0, PT, R2, 0x40, P0 ;  /* 0x000000400200780c */ /* 0x000fe20000701070 */
[----:B------:R-:W-:Y:S01]  /*2cd0*/  ULOP3.LUT UR14, UR54, 0x1, URZ, 0xc0, !UPT ;  /* 0x00000001360e7892 */ /* 0x000fe2000f8ec03f */
[----:B------:R-:W-:-:S03]  /*2ce0*/  ELECT P1, URZ, PT ;  /* 0x00000000003f782f */ /* 0x000fc60003820000 */
[----:B-1----:R-:W-:Y:S02]  /*2cf0*/  ULEA UR12, UR14, UR20, 0xf ;  /* 0x000000140e0c7291 */ /* 0x002fe4000f8e783f */
[----:B------:R-:W-:Y:S01]  /*2d00*/  ULEA UR14, UR14, UR52, 0x6 ;  /* 0x000000340e0e7291 */ /* 0x000fe2000f8e303f */
[----:B------:R-:W-:-:S05]  /*2d10*/  ISETP.LT.U32.AND P1, PT, R2, 0x40, P1 ;  /* 0x000000400200780c */ /* 0x000fca0000f21070 */
[----:B------:R-:W-:Y:S01]  /*2d20*/  VOTEU.ANY UP0, P0 ;  /* 0x00000000003f7886 */ /* 0x000fe20000000100 */
[----:B------:R-:W-:Y:S01]  /*2d30*/  VOTEU.ANY UP2, P0 ;  /* 0x00000000003f7886 */ /* 0x000fe20000040100 */
[----:B------:R-:W-:Y:S01]  /*2d40*/  UMOV UR10, UR14 ;  /* 0x0000000e000a7c82 */ /* 0x000fe20008000000 */
[----:B------:R1:W-:Y:S01]  /*2d50*/  @!P2 SYNCS.ARRIVE.TRANS64 RZ, [UR21+0x60000], R0 ;  /* 0x06000000ffffa9a7 */ /* 0x0003e20008000015 */
[----:B------:R2:W-:Y:S06]  /*2d60*/  MEMBAR.ALL.CTA ;  /* 0x0000000000007992 */ /* 0x0005ec0000008000 */
[----:B--2---:R-:W2:Y:S01]  /*2d70*/  FENCE.VIEW.ASYNC.S ;  /* 0x00000000000073c6 */ /* 0x004ea20000000000 */
[----:B------:R-:W-:Y:S01]  /*2d80*/  @UP0 UIADD3 UR13, UR21, 0x60000, URZ ;  /* 0x00060000150d0890 */ /* 0x000fe2000fffe03f */
[----:B------:R-:W-:Y:S01]  /*2d90*/  @UP0 UMOV UR16, UR4 ;  /* 0x0000000400100c82 */ /* 0x000fe20008000000 */
[----:B------:R-:W-:Y:S01]  /*2da0*/  @UP0 UMOV UR17, UR5 ;  /* 0x0000000500110c82 */ /* 0x000fe20008000000 */
[----:B--2---:R-:W-:Y:S01]  /*2db0*/  VOTEU.ANY UP1, P1 ;  /* 0x00000000003f7886 */ /* 0x004fe20000820100 */
[----:B------:R-:W-:Y:S01]  /*2dc0*/  VOTEU.ANY UP3, P1 ;  /* 0x00000000003f7886 */ /* 0x000fe20000860100 */
[----:B-1----:R-:W-:-:S03]  /*2dd0*/  IMAD.U32 R0, RZ, RZ, UR55 ;  /* 0x00000037ff007e24 */ /* 0x002fc6000f8e00ff */
[----:B------:R-:W-:Y:S02]  /*2de0*/  @UP1 UIADD3 UR8, UR12, 0x30000, URZ ;  /* 0x000300000c081890 */ /* 0x000fe4000fffe03f */
[----:B------:R-:W-:Y:S01]  /*2df0*/  @UP1 UIADD3 UR9, UR21, 0x60000, URZ ;  /* 0x0006000015091890 */ /* 0x000fe2000fffe03f */
[----:B------:R-:W-:Y:S01]  /*2e00*/  SHF.L.U32 R0, R0, 0x1f, RZ ;  /* 0x0000001f00007819 */ /* 0x000fe200000006ff */
[----:B------:R-:W-:Y:S01]  /*2e10*/  @UP1 UMOV UR18, UR6 ;  /* 0x0000000600121c82 */ /* 0x000fe20008000000 */
[----:B------:R-:W-:Y:S01]  /*2e20*/  @UP1 UMOV UR19, UR7 ;  /* 0x0000000700131c82 */ /* 0x000fe20008000000 */
[----:B------:R-:W-:Y:S06]  /*2e30*/  BAR.SYNC.DEFER_BLOCKING 0x0 ;  /* 0x0000000000007b1d */ /* 0x000fec0000010000 */
[----:B------:R1:W-:Y:S02]  /*2e40*/  @UP2 UTMALDG.2D [UR12], [UR16] ;  /* 0x0000000c100025b4 */ /* 0x0003e40008008000 */
[----:B------:R-:W-:Y:S06]  /*2e50*/  BAR.SYNC.DEFER_BLOCKING 0x0 ;  /* 0x0000000000007b1d */ /* 0x000fec0000010000 */
[----:B------:R1:W-:Y:S02]  /*2e60*/  @UP3 UTMALDG.2D [UR8], [UR18] ;  /* 0x00000008120035b4 */ /* 0x0003e40008008000 */
[----:B------:R-:W-:Y:S06]  /*2e70*/  BAR.SYNC.DEFER_BLOCKING 0x0 ;  /* 0x0000000000007b1d */ /* 0x000fec0000010000 */
[----:B------:R-:W2:Y:S02]  /*2e80*/  SYNCS.PHASECHK.TRANS64.TRYWAIT P0, [UR21+0x60000], R0 ;  /* 0x06000000ff0075a7 */ /* 0x000ea40008000155 */
[----:B-12---:R-:W-:Y:S05]  /*2e90*/  @!P0 BRA `(.L_x_48) ;  /* 0x0000002400608947 */ /* 0x006fea0003800000 */
.L_x_50:
[----:B------:R-:W-:Y:S01]  /*2ea0*/  STL.64 [R1+0x268], R150 ;  /* 0x0002689601007387 */ /* 0x000fe20000100a00 */
[----:B------:R-:W-:Y:S01]  /*2eb0*/  USHF.L.U32 UR8, UR54, 0x7, URZ ;  /* 0x0000000736087899 */ /* 0x000fe2000800063f */
[----:B------:R-:W1:Y:S02]  /*2ec0*/  LDC R0, c[0x0][0x230] ;  /* 0x00008c00ff007b82 */ /* 0x000e640000000800 */
[----:B------:R-:W-:Y:S04]  /*2ed0*/  STL.64 [R1+0x260], R148 ;  /* 0x0002609401007387 */ /* 0x000fe80000100a00 */
        /* <DEDUP_REMOVED lines=11> */
[----:B------:R2:W-:Y:S04]  /*2f90*/  STL.64 [R1+0x200], R124 ;  /* 0x0002007c01007387 */ /* 0x0005e80000100a00 */
[----:B--2---:R-:W2:Y:S04]  /*2fa0*/  LDL.LU.64 R124, [R1] ;  /* 0x00000000017c7983 */ /* 0x004ea80000300a00 */
[----:B------:R-:W2:Y:S04]  /*2fb0*/  LDL.LU.64 R126, [R1+0x8] ;  /* 0x00000800017e7983 */ /* 0x000ea80000300a00 */
        /* <DEDUP_REMOVED lines=61> */
[----:B------:R-:W2:Y:S01]  /*3390*/  LDL.LU.64 R250, [R1+0x1f8] ;  /* 0x0001f80001fa7983 */ /* 0x000ea20000300a00 */
[----:B------:R-:W-:-:S02]  /*33a0*/  UIADD3 UR9, UR20, 0x30000, URZ ;  /* 0x0003000014097890 */ /* 0x000fc4000fffe03f */
[----:B------:R-:W-:Y:S02]  /*33b0*/  ULOP3.LUT UR8, UR8, 0x200, URZ, 0xc0, !UPT ;  /* 0x0000020008087892 */ /* 0x000fe4000f8ec03f */
[----:B------:R-:W-:Y:S02]  /*33c0*/  USHF.R.U32.HI UR9, URZ, 0x4, UR9 ;  /* 0x000000043f097899 */ /* 0x000fe40008011609 */
[----:B------:R-:W-:Y:S02]  /*33d0*/  ULEA.HI UR8, UR20, UR8, URZ, 0x1c ;  /* 0x0000000814087291 */ /* 0x000fe4000f8fe03f */
[----:B------:R-:W-:Y:S02]  /*33e0*/  USGXT.U32 UR46, UR9, 0xe ;  /* 0x0000000e092e789a */ /* 0x000fe40008000000 */
[----:B------:R-:W-:Y:S01]  /*33f0*/  ULOP3.LUT UR44, UR8, 0x3fff, URZ, 0xc0, !UPT ;  /* 0x00003fff082c7892 */ /* 0x000fe2000f8ec03f */
[----:B------:R-:W-:Y:S01]  /*3400*/  UMOV UR47, 0x40000040 ;  /* 0x40000040002f7882 */ /* 0x000fe20000000000 */
[----:B------:R-:W-:-:S02]  /*3410*/  UMOV UR45, 0x40000040 ;  /* 0x40000040002d7882 */ /* 0x000fc40000000000 */
[----:B------:R-:W-:Y:S02]  /*3420*/  UIADD3 UR40, UP0, UR44, 0x2, URZ ;  /* 0x000000022c287890 */ /* 0x000fe4000ff1e03f */
[----:B------:R-:W-:Y:S01]  /*3430*/  UIADD3 UR42, UP1, UR46, 0x2, URZ ;  /* 0x000000022e2a7890 */ /* 0x000fe2000ff3e03f */
[----:B------:R-:W-:Y:S01]  /*3440*/  UMOV UR8, URZ ;  /* 0x0000003f00087c82 */ /* 0x000fe20008000000 */
[----:B------:R-:W-:Y:S01]  /*3450*/  UMOV UR9, URZ ;  /* 0x0000003f00097c82 */ /* 0x000fe20008000000 */
[----:B------:R-:W-:Y:S02]  /*3460*/  UIADD3.X UR41, UR8, 0x40000040, URZ, UP0, !UPT ;  /* 0x4000004008297890 */ /* 0x000fe400087fe43f */
[----:B------:R-:W-:Y:S02]  /*3470*/  UIADD3.X UR43, UR9, 0x40000040, URZ, UP1, !UPT ;  /* 0x40000040092b7890 */ /* 0x000fe40008ffe43f */
[----:B------:R-:W-:Y:S02]  /*3480*/  UIADD3.64 UR36, UR40, 0x2, URZ ;  /* 0x0000000228247897 */ /* 0x000fe4000fffe03f */
[----:B------:R-:W-:-:S02]  /*3490*/  UIADD3.64 UR38, UR42, 0x2, URZ ;  /* 0x000000022a267897 */ /* 0x000fc4000fffe03f */
[----:B------:R-:W-:Y:S02]  /*34a0*/  UIADD3.64 UR32, UR40, 0x4, URZ ;  /* 0x0000000428207897 */ /* 0x000fe4000fffe03f */
[----:B------:R-:W-:Y:S02]  /*34b0*/  UIADD3.64 UR34, UR42, 0x4, URZ ;  /* 0x000000042a227897 */ /* 0x000fe4000fffe03f */
[----:B------:R-:W-:Y:S02]  /*34c0*/  UIADD3.64 UR28, UR40, 0x7fe, URZ ;  /* 0x000007fe281c7897 */ /* 0x000fe4000fffe03f */
[----:B------:R-:W-:Y:S02]  /*34d0*/  UIADD3.64 UR30, UR42, 0x7fe, URZ ;  /* 0x000007fe2a1e7897 */ /* 0x000fe4000fffe03f */
[----:B------:R-:W-:Y:S02]  /*34e0*/  UIADD3.64 UR24, UR40, 0x800, URZ ;  /* 0x0000080028187897 */ /* 0x000fe4000fffe03f */
[----:B------:R-:W-:-:S02]  /*34f0*/  UIADD3.64 UR26, UR42, 0x800, URZ ;  /* 0x000008002a1a7897 */ /* 0x000fc4000fffe03f */
[----:B------:R-:W-:Y:S02]  /*3500*/  UIADD3.64 UR20, UR40, 0x802, URZ ;  /* 0x0000080228147897 */ /* 0x000fe4000fffe03f */
[----:B------:R-:W-:Y:S02]  /*3510*/  UIADD3.64 UR22, UR42, 0x802, URZ ;  /* 0x000008022a167897 */ /* 0x000fe4000fffe03f */
[----:B------:R-:W-:Y:S02]  /*3520*/  UIADD3.64 UR16, UR40, 0x804, URZ ;  /* 0x0000080428107897 */ /* 0x000fe4000fffe03f */
[----:B------:R-:W-:Y:S01]  /*3530*/  UIADD3.64 UR18, UR42, 0x804, URZ ;  /* 0x000008042a127897 */ /* 0x000fe2000fffe03f */
[----:B--2---:R-:W-:-:S06]  /*3540*/  WARPGROUP.ARRIVE ;  /* 0x00000000000079c5 */ /* 0x004fcc0000000000 */
[----:B------:R-:W-:Y:S03]  /*3550*/  HGMMA.64x256x16.F32 R124, gdesc[UR44], R124, gsb0 ;  /* 0x03e000002c7c79f0 */ /* 0x000fe6000800087c */
[----:B------:R-:W-:Y:S02]  /*3560*/  WARPGROUP.DEPBAR.LE gsb0, 0x0 ;  /* 0x00008000000079c5 */ /* 0x000fe40000010000 */
[----:B------:R-:W-:-:S15]  /*3570*/  WARPGROUP.ARRIVE ;  /* 0x00000000000079c5 */ /* 0x000fde0000000000 */
[----:B------:R-:W-:-:S08]  /*3580*/  NOP ;  /* 0x0000000000007918 */ /* 0x000fd00000000000 */
        /* <DEDUP_REMOVED lines=26> */
[----:B------:R-:W-:Y:S04]  /*3730*/  STL.64 [R1], R124 ;  /* 0x0000007c01007387 */ /* 0x000fe80000100a00 */
        /* <DEDUP_REMOVED lines=63> */
[----:B--2---:R-:W2:Y:S04]  /*3b30*/  LDL.LU.64 R150, [R1+0x268] ;  /* 0x0002680001967983 */ /* 0x004ea80000300a00 */
        /* <DEDUP_REMOVED lines=13> */
[----:B------:R-:W-:-:S02]  /*3c10*/  UIADD3.64 UR44, UR40, 0x3fe, URZ ;  /* 0x000003fe282c7897 */ /* 0x000fc4000fffe03f */
[----:B------:R-:W-:Y:S02]  /*3c20*/  UIADD3.64 UR36, UR40, 0x402, URZ ;  /* 0x0000040228247897 */ /* 0x000fe4000fffe03f */
[----:B------:R-:W-:Y:S02]  /*3c30*/  UIADD3.64 UR32, UR40, 0x404, URZ ;  /* 0x0000040428207897 */ /* 0x000fe4000fffe03f */
[----:B------:R-:W-:Y:S02]  /*3c40*/  UIADD3.64 UR28, UR40, 0xbfe, URZ ;  /* 0x00000bfe281c7897 */ /* 0x000fe4000fffe03f */
[----:B------:R-:W-:Y:S02]  /*3c50*/  UIADD3.64 UR24, UR40, 0xc00, URZ ;  /* 0x00000c0028187897 */ /* 0x000fe4000fffe03f */
[----:B------:R-:W-:Y:S02]  /*3c60*/  UIADD3.64 UR20, UR40, 0xc02, URZ ;  /* 0x00000c0228147897 */ /* 0x000fe4000fffe03f */
[----:B------:R-:W-:-:S02]  /*3c70*/  UIADD3.64 UR16, UR40, 0xc04, URZ ;  /* 0x00000c0428107897 */ /* 0x000fc4000fffe03f */
[----:B------:R-:W-:Y:S02]  /*3c80*/  UIADD3 UR52, UR52, 0x80, URZ ;  /* 0x0000008034347890 */ /* 0x000fe4000fffe03f */
[----:B------:R-:W-:-:S04]  /*3c90*/  UIADD3 UR53, UR53, 0x1, URZ ;  /* 0x0000000135357890 */ /* 0x000fc8000fffe03f */
[----:B-1----:R-:W-:Y:S01]  /*3ca0*/  ISETP.LE.AND P0, PT, R0, UR52, PT ;  /* 0x0000003400007c0c */ /* 0x002fe2000bf03270 */
[----:B------:R-:W-:-:S04]  /*3cb0*/  UISETP.NE.U32.AND UP0, UPT, UR53, 0x3, UPT ;  /* 0x000000033500788c */ /* 0x000fc8000bf05070 */
[----:B------:R-:W-:Y:S02]  /*3cc0*/  USEL UR8, URZ, 0x1, UP0 ;  /* 0x000000013f087887 */ /* 0x000fe40008000000 */
[----:B------:R-:W-:Y:S02]  /*3cd0*/  USEL UR53, UR53, URZ, UP0 ;  /* 0x0000003f35357287 */ /* 0x000fe40008000000 */
[----:B------:R-:W-:Y:S01]  /*3ce0*/  ULOP3.LUT UR55, UR55, UR8, URZ, 0x3c, !UPT ;  /* 0x0000000837377292 */ /* 0x000fe2000f8e3c3f */
[----:B--2---:R-:W-:-:S06]  /*3cf0*/  WARPGROUP.ARRIVE ;  /* 0x00000000000079c5 */ /* 0x004fcc0000000000 */
[----:B------:R-:W-:Y:S01]  /*3d00*/  HGMMA.64x256x16.F32 R24, gdesc[UR44], R24, gsb0 ;  /* 0x03e000002c1879f0 */ /* 0x000fe20008000818 */
[----:B------:R-:W-:Y:S01]  /*3d10*/  UIADD3.64 UR44, UR40, 0x400, URZ ;  /* 0x00000400282c7897 */ /* 0x000fe2000fffe03f */
[----:B------:R-:W-:Y:S01]  /*3d20*/  UMOV UR46, UR42 ;  /* 0x0000002a002e7c82 */ /* 0x000fe20008000000 */
[----:B------:R-:W-:Y:S01]  /*3d30*/  UMOV UR47, UR43 ;  /* 0x0000002b002f7c82 */ /* 0x000fe20008000000 */
[----:B------:R-:W-:Y:S02]  /*3d40*/  WARPGROUP.DEPBAR.LE gsb0, 0x0 ;  /* 0x00008000000079c5 */ /* 0x000fe40000010000 */
[----:B------:R-:W-:-:S15]  /*3d50*/  WARPGROUP.ARRIVE ;  /* 0x00000000000079c5 */ /* 0x000fde0000000000 */
[----:B------:R-:W-:-:S07]  /*3d60*/  NOP ;  /* 0x0000000000007918 */ /* 0x000fce0000000000 */
        /* <DEDUP_REMOVED lines=26> */
[----:B---3--:R-:W-:Y:S05]  /*3f10*/  @!P0 BRA `(.L_x_49) ;  /* 0xffffffec00548947 */ /* 0x008fea000383ffff */
.L_x_47:
[----:B------:R5:W-:Y:S04]  /*3f20*/  STL [R1+0x20c], R148 ;  /* 0x00020c9401007387 */ /* 0x000be80000100800 */
[----:B------:R-:W3:Y:S01]  /*3f30*/  LDL.LU R8, [R1] ;  /* 0x0000000001087983 */ /* 0x000ee20000300800 */
[----:B--2---:R-:W-:Y:S06]  /*3f40*/  BAR.SYNC.DEFER_BLOCKING 0x0 ;  /* 0x0000000000007b1d */ /* 0x004fec0000010000 */
[----:B-----5:R-:W2:Y:S04]  /*3f50*/  LDL.LU R148, [R1+0x4] ;  /* 0x0000040001947983 */ /* 0x020ea80000300800 */
[----:B------:R5:W-:Y:S04]  /*3f60*/  STL [R1+0x208], R149 ;  /* 0x0002089501007387 */ /* 0x000be80000100800 */
[----:B-----5:R-:W5:Y:S01]  /*3f70*/  LDL.LU R149, [R1+0xc] ;  /* 0x00000c0001957983 */ /* 0x020f620000300800 */
[----:B------:R-:W4:Y:S03]  /*3f80*/  @!P2 SYNCS.CCTL.IV [UR56+0x60000] ;  /* 0x06000000ff00a9b1 */ /* 0x000f260008000038 */
[----:B------:R-:W5:Y:S04]  /*3f90*/  LDL.LU R9, [R1+0x8] ;  /* 0x0000080001097983 */ /* 0x000f680000300800 */
[----:B------:R1:W-:Y:S01]  /*3fa0*/  STL [R1+0x204], R150 ;  /* 0x0002049601007387 */ /* 0x0003e20000100800 */
[----:B----4-:R-:W-:Y:S06]  /*3fb0*/  BAR.SYNC.DEFER_BLOCKING 0x0 ;  /* 0x0000000000007b1d */ /* 0x010fec0000010000 */
[----:B-1----:R-:W4:Y:S04]  /*3fc0*/  LDL.LU R150, [R1+0x14] ;  /* 0x0000140001967983 */ /* 0x002f280000300800 */
[----:B------:R-:W4:Y:S04]  /*3fd0*/  LDL.LU R10, [R1+0x10] ;  /* 0x00001000010a7983 */ /* 0x000f280000300800 */
[----:B------:R1:W-:Y:S01]  /*3fe0*/  STL [R1+0x200], R151 ;  /* 0x0002009701007387 */ /* 0x0003e20000100800 */
[----:B------:R-:W1:Y:S02]  /*3ff0*/  @!P2 SYNCS.CCTL.IV [UR56+0x60008] ;  /* 0x06000800ff00a9b1 */ /* 0x000e640008000038 */
[----:B-1----:R-:W-:Y:S06]  /*4000*/  BAR.SYNC.DEFER_BLOCKING 0x0 ;  /* 0x0000000000007b1d */ /* 0x002fec0000010000 */
[----:B------:R-:W4:Y:S04]  /*4010*/  LDL.LU R151, [R1+0x1c] ;  /* 0x00001c0001977983 */ /* 0x000f280000300800 */
[----:B------:R-:W4:Y:S04]  /*4020*/  LDL.LU R11, [R1+0x18] ;  /* 0x00001800010b7983 */ /* 0x000f280000300800 */
[----:B------:R-:W4:Y:S04]  /*4030*/  LDL.LU R3, [R1+0x24] ;  /* 0x0000240001037983 */ /* 0x000f280000300800 */
[----:B------:R-:W4:Y:S04]  /*4040*/  LDL.LU R4, [R1+0x20] ;  /* 0x0000200001047983 */ /* 0x000f280000300800 */
[----:B------:R-:W4:Y:S01]  /*4050*/  LDL.LU R2, [R1+0x2c] ;  /* 0x00002c0001027983 */ /* 0x000f220000300800 */
[----:B------:R-:W-:-:S02]  /*4060*/  ELECT P0, URZ, PT ;  /* 0x00000000003f782f */ /* 0x000fc40003800000 */
[----:B------:R-:W-:Y:S01]  /*4070*/  F2FP.F16.F32.PACK_AB R24, R25, R24 ;  /* 0x000000181918723e */ /* 0x000fe200000000ff */
[----:B------:R-:W1:Y:S01]  /*4080*/  @!P2 SYNCS.CCTL.IV [UR56+0x60010] ;  /* 0x06001000ff00a9b1 */ /* 0x000e620008000038 */
[----:B------:R-:W4:Y:S04]  /*4090*/  LDL.LU R5, [R1+0x28] ;  /* 0x0000280001057983 */ /* 0x000f280000300800 */
        /* <DEDUP_REMOVED lines=105> */
[----:B---3--:R-:W3:Y:S04]  /*4730*/  LDL.LU R0, [R1+0x1d0] ;  /* 0x0001d00001007983 */ /* 0x008ee80000300800 */
[----:B------:R-:W3:Y:S04]  /*4740*/  LDL.LU R200, [R1+0x1dc] ;  /* 0x0001dc0001c87983 */ /* 0x000ee80000300800 */
[----:B------:R-:W3:Y:S04]  /*4750*/  LDL.LU R191, [R1+0x1d8] ;  /* 0x0001d80001bf7983 */ /* 0x000ee80000300800 */
[----:B------:R-:W3:Y:S04]  /*4760*/  LDL.LU R197, [R1+0x1e4] ;  /* 0x0001e40001c57983 */ /* 0x000ee80000300800 */
[----:B------:R-:W3:Y:S04]  /*4770*/  LDL.LU R192, [R1+0x1e0] ;  /* 0x0001e00001c07983 */ /* 0x000ee80000300800 */
[----:B------:R-:W3:Y:S04]  /*4780*/  LDL.LU R199, [R1+0x1ec] ;  /* 0x0001ec0001c77983 */ /* 0x000ee80000300800 */
[----:B------:R-:W3:Y:S01]  /*4790*/  LDL.LU R193, [R1+0x1e8] ;  /* 0x0001e80001c17983 */ /* 0x000ee20000300800 */
[----:B--2---:R-:W-:-:S03]  /*47a0*/  F2FP.F16.F32.PACK_AB R8, R148, R8 ;  /* 0x000000089408723e */ /* 0x004fc600000000ff */
[----:B------:R-:W2:Y:S01]  /*47b0*/  LDL.LU R198, [R1+0x1f4] ;  /* 0x0001f40001c67983 */ /* 0x000ea20000300800 */
[----:B-----5:R-:W-:-:S03]  /*47c0*/  F2FP.F16.F32.PACK_AB R9, R149, R9 ;  /* 0x000000099509723e */ /* 0x020fc600000000ff */
[----:B------:R-:W2:Y:S01]  /*47d0*/  LDL.LU R194, [R1+0x1f0] ;  /* 0x0001f00001c27983 */ /* 0x000ea20000300800 */
[----:B----4-:R-:W-:-:S03]  /*47e0*/  F2FP.F16.F32.PACK_AB R10, R150, R10 ;  /* 0x0000000a960a723e */ /* 0x010fc600000000ff */
[----:B------:R-:W4:Y:S01]  /*47f0*/  LDL.LU R196, [R1+0x1fc] ;  /* 0x0001fc0001c47983 */ /* 0x000f220000300800 */
[----:B------:R-:W-:-:S03]  /*4800*/  F2FP.F16.F32.PACK_AB R11, R151, R11 ;  /* 0x0000000b970b723e */ /* 0x000fc600000000ff */
[----:B------:R-:W4:Y:S04]  /*4810*/  LDL.LU R195, [R1+0x1f8] ;  /* 0x0001f80001c37983 */ /* 0x000f280000300800 */
[----:B------:R-:W5:Y:S04]  /*4820*/  LDL.LU R148, [R1+0x20c] ;  /* 0x00020c0001947983 */ /* 0x000f680000300800 */
[----:B------:R-:W5:Y:S04]  /*4830*/  LDL.LU R149, [R1+0x208] ;  /* 0x0002080001957983 */ /* 0x000f680000300800 */
[----:B------:R-:W5:Y:S04]  /*4840*/  LDL.LU R150, [R1+0x204] ;  /* 0x0002040001967983 */ /* 0x000f680000300800 */
[----:B------:R-:W5:Y:S01]  /*4850*/  LDL.LU R151, [R1+0x200] ;  /* 0x0002000001977983 */ /* 0x000f620000300800 */
[----:B------:R-:W-:Y:S01]  /*4860*/  F2FP.F16.F32.PACK_AB R4, R3, R4 ;  /* 0x000000040304723e */ /* 0x000fe200000000ff */
[----:B------:R-:W-:Y:S01]  /*4870*/  ULOP3.LUT UR54, UR54, 0x3, URZ, 0xc0, !UPT ;  /* 0x0000000336367892 */ /* 0x000fe2000f8ec03f */
[----:B------:R-:W-:Y:S01]  /*4880*/  F2FP.F16.F32.PACK_AB R5, R2, R5 ;  /* 0x000000050205723e */ /* 0x000fe200000000ff */
[----:B------:R-:W1:Y:S01]  /*4890*/  S2R R3, SR_TID.X ;  /* 0x0000000000037919 */ /* 0x000e620000002100 */
[----:B------:R-:W-:Y:S01]  /*48a0*/  F2FP.F16.F32.PACK_AB R20, R242, R20 ;  /* 0x00000014f214723e */ /* 0x000fe200000000ff */
[----:B------:R-:W-:Y:S01]  /*48b0*/  ULEA UR13, UR54, UR11, 0x6 ;  /* 0x0000000b360d7291 */ /* 0x000fe2000f8e303f */
[----:B------:R-:W-:Y:S01]  /*48c0*/  F2FP.F16.F32.PACK_AB R21, R241, R21 ;  /* 0x00000015f115723e */ /* 0x000fe200000000ff */
[----:B------:R-:W-:Y:S01]  /*48d0*/  ULEA UR12, UR54, UR56, 0xf ;  /* 0x00000038360c7291 */ /* 0x000fe2000f8e783f */
[----:B------:R-:W-:Y:S01]  /*48e0*/  F2FP.F16.F32.PACK_AB R22, R240, R22 ;  /* 0x00000016f016723e */ /* 0x000fe200000000ff */
[----:B------:R-:W-:Y:S01]  /*48f0*/  UMOV UR14, UR15 ;  /* 0x0000000f000e7c82 */ /* 0x000fe20008000000 */
[----:B------:R-:W-:-:S02]  /*4900*/  F2FP.F16.F32.PACK_AB R23, R239, R23 ;  /* 0x00000017ef17723e */ /* 0x000fc400000000ff */
[----:B------:R-:W-:Y:S02]  /*4910*/  F2FP.F16.F32.PACK_AB R25, R27, R26 ;  /* 0x0000001a1b19723e */ /* 0x000fe400000000ff */
[----:B------:R-:W-:Y:S02]  /*4920*/  F2FP.F16.F32.PACK_AB R56, R57, R56 ;  /* 0x000000383938723e */ /* 0x000fe400000000ff */
[----:B------:R-:W-:Y:S02]  /*4930*/  F2FP.F16.F32.PACK_AB R26, R29, R28 ;  /* 0x0000001c1d1a723e */ /* 0x000fe400000000ff */
[----:B------:R-:W-:Y:S02]  /*4940*/  F2FP.F16.F32.PACK_AB R27, R31, R30 ;  /* 0x0000001e1f1b723e */ /* 0x000fe400000000ff */
[----:B------:R-:W-:Y:S02]  /*4950*/  F2FP.F16.F32.PACK_AB R57, R59, R58 ;  /* 0x0000003a3b39723e */ /* 0x000fe400000000ff */
[----:B------:R-:W-:-:S02]  /*4960*/  F2FP.F16.F32.PACK_AB R88, R89, R88 ;  /* 0x000000585958723e */ /* 0x000fc400000000ff */
[----:B------:R-:W-:Y:S02]  /*4970*/  F2FP.F16.F32.PACK_AB R58, R61, R60 ;  /* 0x0000003c3d3a723e */ /* 0x000fe400000000ff */
[----:B------:R-:W-:Y:S02]  /*4980*/  F2FP.F16.F32.PACK_AB R59, R63, R62 ;  /* 0x0000003e3f3b723e */ /* 0x000fe400000000ff */
[----:B------:R-:W-:Y:S02]  /*4990*/  F2FP.F16.F32.PACK_AB R89, R91, R90 ;  /* 0x0000005a5b59723e */ /* 0x000fe400000000ff */
[----:B------:R-:W-:Y:S02]  /*49a0*/  F2FP.F16.F32.PACK_AB R120, R121, R120 ;  /* 0x000000787978723e */ /* 0x000fe400000000ff */
[----:B------:R-:W-:Y:S02]  /*49b0*/  F2FP.F16.F32.PACK_AB R90, R93, R92 ;  /* 0x0000005c5d5a723e */ /* 0x000fe400000000ff */
[----:B------:R-:W-:-:S02]  /*49c0*/  F2FP.F16.F32.PACK_AB R91, R95, R94 ;  /* 0x0000005e5f5b723e */ /* 0x000fc400000000ff */
[----:B-1----:R-:W-:Y:S02]  /*49d0*/  LOP3.LUT R2, R3, 0xff, RZ, 0xc0, !PT ;  /* 0x000000ff03027812 */ /* 0x002fe400078ec0ff */
[----:B------:R-:W-:Y:S02]  /*49e0*/  F2FP.F16.F32.PACK_AB R164, R226, R164 ;  /* 0x000000a4e2a4723e */ /* 0x000fe400000000ff */
[----:B------:R-:W-:Y:S02]  /*49f0*/  ISETP.LT.U32.AND P0, PT, R2, 0x80, P0 ;  /* 0x000000800200780c */ /* 0x000fe40000701070 */
[----:B------:R-:W-:Y:S02]  /*4a00*/  F2FP.F16.F32.PACK_AB R121, R123, R122 ;  /* 0x0000007a7b79723e */ /* 0x000fe400000000ff */
[----:B------:R-:W-:Y:S02]  /*4a10*/  F2FP.F16.F32.PACK_AB R165, R225, R165 ;  /* 0x000000a5e1a5723e */ /* 0x000fe400000000ff */
[----:B------:R-:W-:-:S02]  /*4a20*/  F2FP.F16.F32.PACK_AB R122, R125, R124 ;  /* 0x0000007c7d7a723e */ /* 0x000fc400000000ff */
[----:B------:R-:W-:Y:S02]  /*4a30*/  F2FP.F16.F32.PACK_AB R123, R127, R126 ;  /* 0x0000007e7f7b723e */ /* 0x000fe400000000ff */
[----:B------:R-:W-:Y:S02]  /*4a40*/  F2FP.F16.F32.PACK_AB R6, R252, R6 ;  /* 0x00000006fc06723e */ /* 0x000fe400000000ff */
[----:B------:R-:W-:Y:S01]  /*4a50*/  F2FP.F16.F32.PACK_AB R166, R224, R166 ;  /* 0x000000a6e0a6723e */ /* 0x000fe200000000ff */
[----:B------:R-:W-:Y:S01]  /*4a60*/  VOTEU.ANY UP0, P0 ;  /* 0x00000000003f7886 */ /* 0x000fe20000000100 */
[----:B------:R-:W-:Y:S01]  /*4a70*/  F2FP.F16.F32.PACK_AB R7, R251, R7 ;  /* 0x00000007fb07723e */ /* 0x000fe200000000ff */
[----:B------:R-:W-:Y:S01]  /*4a80*/  VOTEU.ANY UP1, P0 ;  /* 0x00000000003f7886 */ /* 0x000fe20000020100 */
[----:B------:R-:W-:Y:S02]  /*4a90*/  F2FP.F16.F32.PACK_AB R152, R238, R152 ;  /* 0x00000098ee98723e */ /* 0x000fe400000000ff */
[----:B------:R-:W-:Y:S01]  /*4aa0*/  F2FP.F16.F32.PACK_AB R153, R237, R153 ;  /* 0x00000099ed99723e */ /* 0x000fe200000000ff */
[----:B------:R-:W-:Y:S01]  /*4ab0*/  @UP0 UMOV UR8, UR48 ;  /* 0x0000003000080c82 */ /* 0x000fe20008000000 */
[----:B------:R-:W-:Y:S01]  /*4ac0*/  F2FP.F16.F32.PACK_AB R167, R223, R167 ;  /* 0x000000a7dfa7723e */ /* 0x000fe200000000ff */
[----:B------:R-:W-:Y:S01]  /*4ad0*/  @UP0 UMOV UR9, UR49 ;  /* 0x0000003100090c82 */ /* 0x000fe20008000000 */
        /* <DEDUP_REMOVED lines=86> */
[----:B---3--:R-:W-:Y:S01]  /*5040*/  F2FP.F16.F32.PACK_AB R190, R190, R0 ;  /* 0x00000000bebe723e */ /* 0x008fe200000000ff */
[----:B------:R-:W-:-:S05]  /*5050*/  IMAD.SHL.U32 R0, R3, 0x80, RZ ;  /* 0x0000008003007824 */ /* 0x000fca00078e00ff */
[----:B------:R-:W-:Y:S02]  /*5060*/  LOP3.LUT R0, R0, 0x780, RZ, 0xc0, !PT ;  /* 0x0000078000007812 */ /* 0x000fe400078ec0ff */
[----:B------:R-:W-:Y:S02]  /*5070*/  F2FP.F16.F32.PACK_AB R191, R200, R191 ;  /* 0x000000bfc8bf723e */ /* 0x000fe400000000ff */
[----:B------:R-:W-:Y:S01]  /*5080*/  F2FP.F16.F32.PACK_AB R192, R197, R192 ;  /* 0x000000c0c5c0723e */ /* 0x000fe200000000ff */
[----:B------:R-:W-:-:S05]  /*5090*/  IMAD.SHL.U32 R197, R3, 0x10, RZ ;  /* 0x0000001003c57824 */ /* 0x000fca00078e00ff */
[----:B------:R-:W-:Y:S02]  /*50a0*/  LOP3.LUT R0, R0, 0x70, R197, 0xf8, !PT ;  /* 0x0000007000007812 */ /* 0x000fe400078ef8c5 */
[----:B------:R-:W-:Y:S02]  /*50b0*/  F2FP.F16.F32.PACK_AB R193, R199, R193 ;  /* 0x000000c1c7c1723e */ /* 0x000fe400000000ff */
[----:B------:R-:W-:Y:S01]  /*50c0*/  LOP3.LUT R0, R0, 0x10, R3, 0x78, !PT ;  /* 0x0000001000007812 */ /* 0x000fe200078e7803 */
[----:B------:R-:W-:-:S05]  /*50d0*/  IMAD.SHL.U32 R3, R3, 0x40, RZ ;  /* 0x0000004003037824 */ /* 0x000fca00078e00ff */
[----:B------:R-:W-:Y:S02]  /*50e0*/  LOP3.LUT R0, R0, 0x3800, R3, 0xf8, !PT ;  /* 0x0000380000007812 */ /* 0x000fe400078ef803 */
[----:B--2---:R-:W-:Y:S02]  /*50f0*/  F2FP.F16.F32.PACK_AB R194, R198, R194 ;  /* 0x000000c2c6c2723e */ /* 0x004fe400000000ff */
[C---:B------:R-:W-:Y:S01]  /*5100*/  LOP3.LUT R3, R0.reuse, 0x20, RZ, 0x3c, !PT ;  /* 0x0000002000037812 */ /* 0x040fe200078e3cff */
[----:B------:R-:W-:Y:S01]  /*5110*/  VIADD R2, R0, UR56 ;  /* 0x0000003800027c36 */ /* 0x000fe20008000000 */
[----:B----4-:R-:W-:-:S03]  /*5120*/  F2FP.F16.F32.PACK_AB R195, R196, R195 ;  /* 0x000000c3c4c3723e */ /* 0x010fc600000000ff */
[----:B------:R-:W-:Y:S01]  /*5130*/  VIADD R3, R3, UR56 ;  /* 0x0000003803037c36 */ /* 0x000fe20008000000 */
[----:B------:R1:W-:Y:S04]  /*5140*/  STSM.16.M88.4 [R2], R8 ;  /* 0x0000000802007844 */ /* 0x0003e80000000200 */
[----:B------:R-:W-:Y:S01]  /*5150*/  STSM.16.M88.4 [R2+0x8000], R20 ;  /* 0x0080001402007844 */ /* 0x000fe20000000200 */
[----:B-----5:R-:W-:-:S03]  /*5160*/  F2FP.F16.F32.PACK_AB R146, R149, R148 ;  /* 0x000000949592723e */ /* 0x020fc600000000ff */
[----:B------:R-:W-:Y:S04]  /*5170*/  STSM.16.M88.4 [R2+0x10000], R164 ;  /* 0x010000a402007844 */ /* 0x000fe80000000200 */
[----:B------:R-:W-:Y:S01]  /*5180*/  STSM.16.M88.4 [R2+0x18000], R180 ;  /* 0x018000b402007844 */ /* 0x000fe20000000200 */
[----:B------:R-:W-:-:S03]  /*5190*/  F2FP.F16.F32.PACK_AB R147, R151, R150 ;  /* 0x000000969793723e */ /* 0x000fc600000000ff */
[----:B------:R-:W-:Y:S01]  /*51a0*/  STSM.16.M88.4 [R2+0x4000], R24 ;  /* 0x0040001802007844 */ /* 0x000fe20000000200 */
[C---:B-1----:R-:W-:Y:S02]  /*51b0*/  LOP3.LUT R8, R0.reuse, 0x40, RZ, 0x3c, !PT ;  /* 0x0000004000087812 */ /* 0x042fe400078e3cff */
[----:B------:R-:W-:Y:S01]  /*51c0*/  LOP3.LUT R0, R0, 0x60, RZ, 0x3c, !PT ;  /* 0x0000006000007812 */ /* 0x000fe200078e3cff */
[----:B------:R-:W-:Y:S02]  /*51d0*/  STSM.16.M88.4 [R2+0xc000], R56 ;  /* 0x00c0003802007844 */ /* 0x000fe40000000200 */
[----:B------:R-:W-:Y:S02]  /*51e0*/  VIADD R8, R8, UR56 ;  /* 0x0000003808087c36 */ /* 0x000fe40008000000 */
[----:B------:R-:W-:Y:S01]  /*51f0*/  STSM.16.M88.4 [R2+0x14000], R88 ;  /* 0x0140005802007844 */ /* 0x000fe20000000200 */
[----:B------:R-:W-:-:S03]  /*5200*/  VIADD R0, R0, UR56 ;  /* 0x0000003800007c36 */ /* 0x000fc60008000000 */
[----:B------:R-:W-:Y:S04]  /*5210*/  STSM.16.M88.4 [R2+0x1c000], R120 ;  /* 0x01c0007802007844 */ /* 0x000fe80000000200 */
[----:B------:R-:W-:Y:S04]  /*5220*/  STSM.16.M88.4 [R3], R4 ;  /* 0x0000000403007844 */ /* 0x000fe80000000200 */
[----:B------:R-:W-:Y:S04]  /*5230*/  STSM.16.M88.4 [R3+0x8000], R152 ;  /* 0x0080009803007844 */ /* 0x000fe80000000200 */
[----:B------:R-:W-:Y:S04]  /*5240*/  STSM.16.M88.4 [R3+0x10000], R168 ;  /* 0x010000a803007844 */ /* 0x000fe80000000200 */
[----:B------:R-:W-:Y:S04]  /*5250*/  STSM.16.M88.4 [R3+0x18000], R184 ;  /* 0x018000b803007844 */ /* 0x000fe80000000200 */
[----:B------:R-:W-:Y:S04]  /*5260*/  STSM.16.M88.4 [R3+0x4000], R32 ;  /* 0x0040002003007844 */ /* 0x000fe80000000200 */
[----:B------:R-:W-:Y:S04]  /*5270*/  STSM.16.M88.4 [R3+0xc000], R64 ;  /* 0x00c0004003007844 */ /* 0x000fe80000000200 */
[----:B------:R-:W-:Y:S04]  /*5280*/  STSM.16.M88.4 [R3+0x14000], R96 ;  /* 0x0140006003007844 */ /* 0x000fe80000000200 */
        /* <DEDUP_REMOVED lines=16> */
[----:B------:R-:W-:Y:S01]  /*5390*/  STSM.16.M88.4 [R0+0x1c000], R144 ;  /* 0x01c0009000007844 */ /* 0x000fe20000000200 */
[----:B------:R1:W-:Y:S06]  /*53a0*/  MEMBAR.ALL.CTA ;  /* 0x0000000000007992 */ /* 0x0003ec0000008000 */
[----:B-1----:R-:W1:Y:S02]  /*53b0*/  FENCE.VIEW.ASYNC.S ;  /* 0x00000000000073c6 */ /* 0x002e640000000000 */
[----:B-1----:R-:W-:Y:S06]  /*53c0*/  BAR.SYNC.DEFER_BLOCKING 0x0 ;  /* 0x0000000000007b1d */ /* 0x002fec0000010000 */
[----:B------:R1:W-:Y:S01]  /*53d0*/  @UP1 UTMASTG.2D [UR12], [UR8] ;  /* 0x0000000c080013b5 */ /* 0x0003e20008008000 */
[----:B------:R0:W-:Y:S01]  /*53e0*/  UTMACMDFLUSH ;  /* 0x00000000000079b7 */ /* 0x0001e20000000000 */
[----:B------:R-:W-:-:S04]  /*53f0*/  DEPBAR.LE SB0, 0x0 ;  /* 0x000080000000791a */ /* 0x000fc80000000000 */
[----:B------:R-:W-:Y:S06]  /*5400*/  BAR.SYNC.DEFER_BLOCKING 0x0 ;  /* 0x0000000000007b1d */ /* 0x000fec0000010000 */
[----:B-1----:R-:W-:Y:S05]  /*5410*/  EXIT ;  /* 0x000000000000794d */ /* 0x002fea0003800000 */
.L_x_48:
[----:B------:R-:W1:Y:S02]  /*5420*/  SYNCS.PHASECHK.TRANS64.TRYWAIT P0, [UR21+0x60000], R0 ;  /* 0x06000000ff0075a7 */ /* 0x000e640008000155 */
[----:B-1----:R-:W-:Y:S05]  /*5430*/  @!P0 BRA `(.L_x_48) ;  /* 0xfffffffc00f88947 */ /* 0x002fea000383ffff */
[----:B------:R-:W-:Y:S05]  /*5440*/  BRA `(.L_x_50) ;  /* 0xffffffd800947947 */ /* 0x000fea000383ffff */
.L_x_51:
[----:B------:R-:W-:-:S00]  /*5450*/  BRA `(.L_x_51) ;  /* 0xfffffffc00fc7947 */ /* 0x000fc0000383ffff */
[----:B------:R-:W-:-:S00]  /*5460*/  NOP ;  /* 0x0000000000007918 */ /* 0x000fc00000000000 */
        /* <DEDUP_REMOVED lines=9> */
.L_x_52:


//--------------------- .nv.shared.gluon_wgmma    --------------------------
	.section	.nv.shared.gluon_wgmma,"aw",@nobits
	.sectionflags	@""
	.align	16
	.zero		1024


//--------------------- .nv.shared.reserved.0     --------------------------
	.section	.nv.shared.reserved.0,"aw",@nobits
	.weak		__nv_reservedSMEM_offset_0_alias
	.size		__nv_reservedSMEM_offset_0_alias, 0, 0
	.other		__nv_reservedSMEM_offset_0_alias,@"STO_CUDA_RESERVED_SHARED STV_DEFAULT"
__nv_reservedSMEM_offset_0_alias:
	.zero		0


//--------------------- .nv.constant0.gluon_wgmma --------------------------
	.section	.nv.constant0.gluon_wgmma,"a",@progbits
	.sectionflags	@""
	.align	4
.nv.constant0.gluon_wgmma:
	.zero		608


//--------------------- SYMBOLS --------------------------

	.type		.nv.reservedSmem.offset0,@object
	.size		.nv.reservedSmem.offset0,0x4
